//
// Generated by NVIDIA NVVM Compiler
//
// Compiler Build ID: CL-36424714
// Cuda compilation tools, release 13.0, V13.0.88
// Based on NVVM 20.0.0
//

.version 9.0
.target sm_100
.address_size 64

	// .globl	_Z10insertionsPdPK13StructureAtomid
.func  (.param .b64 func_retval0) __internal_accurate_pow
(
	.param .b64 __internal_accurate_pow_param_0
)
;

.visible .entry _Z10insertionsPdPK13StructureAtomid(
	.param .u64 .ptr .align 1 _Z10insertionsPdPK13StructureAtomid_param_0,
	.param .u64 .ptr .align 1 _Z10insertionsPdPK13StructureAtomid_param_1,
	.param .u32 _Z10insertionsPdPK13StructureAtomid_param_2,
	.param .f64 _Z10insertionsPdPK13StructureAtomid_param_3
)
{
	.reg .pred 	%p<26>;
	.reg .b32 	%r<41>;
	.reg .b32 	%f<3>;
	.reg .b64 	%rd<18>;
	.reg .b64 	%fd<92>;

	ld.param.u32 	%r10, [_Z10insertionsPdPK13StructureAtomid_param_2];
	ld.param.f64 	%fd20, [_Z10insertionsPdPK13StructureAtomid_param_3];
	mov.u32 	%r11, %tid.x;
	mov.u32 	%r12, %ctaid.x;
	shl.b32 	%r13, %r12, 8;
	add.s32 	%r14, %r13, %r11;
	cvt.s64.s32 	%rd1, %r14;
	setp.lt.s32 	%p2, %r10, 1;
	mov.f64 	%fd90, 0d0000000000000000;
	@%p2 bra 	$L__BB0_8;
	mad.lo.s64 	%rd5, %rd1, 2806196910506780709, 1;
	mad.lo.s64 	%rd6, %rd1, -5105260488395614887, 2806196910506780710;
	mul.f64 	%fd1, %fd20, 0d3FE0000000000000;
	neg.f64 	%fd2, %fd1;
	mov.f64 	%fd23, 0d4018000000000000;
	{
	.reg .b32 %temp; 
	mov.b64 	{%temp, %r1}, %fd23;
	}
	and.b32  	%r2, %r1, 2146435072;
	setp.eq.s32 	%p3, %r2, 1073741824;
	setp.lt.s32 	%p4, %r1, 0;
	selp.b32 	%r3, 0, 2146435072, %p4;
	and.b32  	%r16, %r1, 2147483647;
	setp.ne.s32 	%p5, %r16, 1071644672;
	and.pred  	%p1, %p3, %p5;
	mad.lo.s64 	%rd7, %rd1, 169525112420990429, -2299063577888834177;
	and.b64  	%rd8, %rd7, 9223372036854775807;
	cvt.rn.f64.u64 	%fd24, %rd8;
	mul.f64 	%fd25, %fd24, 0d3C00000000000000;
	mul.f64 	%fd3, %fd20, %fd25;
	and.b64  	%rd9, %rd6, 9223372036854775807;
	cvt.rn.f64.u64 	%fd26, %rd9;
	mul.f64 	%fd27, %fd26, 0d3C00000000000000;
	mul.f64 	%fd4, %fd20, %fd27;
	and.b64  	%rd10, %rd5, 9223372036854775807;
	cvt.rn.f64.u64 	%fd28, %rd10;
	mul.f64 	%fd29, %fd28, 0d3C00000000000000;
	mul.f64 	%fd5, %fd20, %fd29;
	mov.f64 	%fd90, 0d0000000000000000;
	mov.b32 	%r40, 0;
$L__BB0_2:
	ld.param.u64 	%rd17, [_Z10insertionsPdPK13StructureAtomid_param_1];
	cvta.to.global.u64 	%rd11, %rd17;
	mul.wide.u32 	%rd12, %r40, 40;
	add.s64 	%rd2, %rd11, %rd12;
	ld.global.nc.f64 	%fd30, [%rd2];
	sub.f64 	%fd31, %fd5, %fd30;
	ld.global.nc.f64 	%fd32, [%rd2+8];
	sub.f64 	%fd33, %fd4, %fd32;
	ld.global.nc.f64 	%fd34, [%rd2+16];
	sub.f64 	%fd35, %fd3, %fd34;
	setp.gt.f64 	%p9, %fd31, %fd1;
	sub.f64 	%fd36, %fd31, %fd20;
	selp.f64 	%fd37, %fd36, %fd31, %p9;
	setp.gt.f64 	%p10, %fd37, %fd1;
	sub.f64 	%fd38, %fd37, %fd20;
	selp.f64 	%fd39, %fd38, %fd37, %p10;
	setp.gt.f64 	%p11, %fd33, %fd1;
	sub.f64 	%fd40, %fd33, %fd20;
	selp.f64 	%fd41, %fd40, %fd33, %p11;
	setp.le.f64 	%p12, %fd41, %fd2;
	sub.f64 	%fd42, %fd41, %fd20;
	selp.f64 	%fd43, %fd42, %fd41, %p12;
	setp.le.f64 	%p13, %fd35, %fd2;
	sub.f64 	%fd44, %fd35, %fd20;
	selp.f64 	%fd45, %fd44, %fd35, %p13;
	setp.le.f64 	%p14, %fd45, %fd2;
	sub.f64 	%fd46, %fd45, %fd20;
	selp.f64 	%fd47, %fd46, %fd45, %p14;
	mul.f64 	%fd48, %fd43, %fd43;
	fma.rn.f64 	%fd49, %fd39, %fd39, %fd48;
	fma.rn.f64 	%fd50, %fd47, %fd47, %fd49;
	sqrt.rn.f64 	%fd51, %fd50;
	rcp.rn.f64 	%fd52, %fd51;
	ld.global.nc.f64 	%fd53, [%rd2+32];
	mul.f64 	%fd7, %fd53, %fd52;
	{
	.reg .b32 %temp; 
	mov.b64 	{%temp, %r5}, %fd7;
	}
	abs.f64 	%fd8, %fd7;
	{ // callseq 0, 0
	.param .b64 param0;
	st.param.f64 	[param0], %fd8;
	.param .b64 retval0;
	call.uni (retval0), 
	__internal_accurate_pow, 
	(
	param0
	);
	ld.param.f64 	%fd54, [retval0];
	} // callseq 0
	setp.lt.s32 	%p15, %r5, 0;
	neg.f64 	%fd56, %fd54;
	selp.f64 	%fd57, %fd56, %fd54, %p3;
	selp.f64 	%fd58, %fd57, %fd54, %p15;
	setp.eq.f64 	%p16, %fd7, 0d0000000000000000;
	selp.b32 	%r17, %r5, 0, %p3;
	or.b32  	%r18, %r17, 2146435072;
	selp.b32 	%r19, %r18, %r17, %p4;
	mov.b32 	%r20, 0;
	mov.b64 	%fd59, {%r20, %r19};
	selp.f64 	%fd89, %fd59, %fd58, %p16;
	add.f64 	%fd60, %fd7, 0d4018000000000000;
	{
	.reg .b32 %temp; 
	mov.b64 	{%temp, %r21}, %fd60;
	}
	and.b32  	%r22, %r21, 2146435072;
	setp.ne.s32 	%p17, %r22, 2146435072;
	@%p17 bra 	$L__BB0_7;
	setp.num.f64 	%p18, %fd7, %fd7;
	@%p18 bra 	$L__BB0_5;
	mov.f64 	%fd61, 0d4018000000000000;
	add.rn.f64 	%fd89, %fd7, %fd61;
	bra.uni 	$L__BB0_7;
$L__BB0_5:
	setp.neu.f64 	%p19, %fd8, 0d7FF0000000000000;
	@%p19 bra 	$L__BB0_7;
	or.b32  	%r23, %r3, -2147483648;
	selp.b32 	%r24, %r23, %r3, %p1;
	selp.b32 	%r25, %r24, %r3, %p15;
	mov.b32 	%r26, 0;
	mov.b64 	%fd89, {%r26, %r25};
$L__BB0_7:
	ld.param.u32 	%r39, [_Z10insertionsPdPK13StructureAtomid_param_2];
	setp.eq.f64 	%p21, %fd7, 0d3FF0000000000000;
	selp.f64 	%fd62, 0d3FF0000000000000, %fd89, %p21;
	mul.f64 	%fd63, %fd62, %fd62;
	ld.global.nc.f64 	%fd64, [%rd2+24];
	mul.f64 	%fd65, %fd64, 0d4010000000000000;
	sub.f64 	%fd66, %fd63, %fd62;
	fma.rn.f64 	%fd90, %fd65, %fd66, %fd90;
	add.s32 	%r40, %r40, 1;
	cvt.rn.f64.u32 	%fd67, %r40;
	cvt.rn.f64.s32 	%fd68, %r39;
	setp.gt.f64 	%p22, %fd68, %fd67;
	@%p22 bra 	$L__BB0_2;
$L__BB0_8:
	div.rn.f64 	%fd15, %fd90, 0dC0A35B24DD2F1AA0;
	fma.rn.f64 	%fd69, %fd15, 0d3FF71547652B82FE, 0d4338000000000000;
	{
	.reg .b32 %temp; 
	mov.b64 	{%r7, %temp}, %fd69;
	}
	mov.f64 	%fd70, 0dC338000000000000;
	add.rn.f64 	%fd71, %fd69, %fd70;
	fma.rn.f64 	%fd72, %fd71, 0dBFE62E42FEFA39EF, %fd15;
	fma.rn.f64 	%fd73, %fd71, 0dBC7ABC9E3B39803F, %fd72;
	fma.rn.f64 	%fd74, %fd73, 0d3E5ADE1569CE2BDF, 0d3E928AF3FCA213EA;
	fma.rn.f64 	%fd75, %fd74, %fd73, 0d3EC71DEE62401315;
	fma.rn.f64 	%fd76, %fd75, %fd73, 0d3EFA01997C89EB71;
	fma.rn.f64 	%fd77, %fd76, %fd73, 0d3F2A01A014761F65;
	fma.rn.f64 	%fd78, %fd77, %fd73, 0d3F56C16C1852B7AF;
	fma.rn.f64 	%fd79, %fd78, %fd73, 0d3F81111111122322;
	fma.rn.f64 	%fd80, %fd79, %fd73, 0d3FA55555555502A1;
	fma.rn.f64 	%fd81, %fd80, %fd73, 0d3FC5555555555511;
	fma.rn.f64 	%fd82, %fd81, %fd73, 0d3FE000000000000B;
	fma.rn.f64 	%fd83, %fd82, %fd73, 0d3FF0000000000000;
	fma.rn.f64 	%fd84, %fd83, %fd73, 0d3FF0000000000000;
	{
	.reg .b32 %temp; 
	mov.b64 	{%r8, %temp}, %fd84;
	}
	{
	.reg .b32 %temp; 
	mov.b64 	{%temp, %r9}, %fd84;
	}
	shl.b32 	%r27, %r7, 20;
	add.s32 	%r28, %r27, %r9;
	mov.b64 	%fd91, {%r8, %r28};
	{
	.reg .b32 %temp; 
	mov.b64 	{%temp, %r29}, %fd15;
	}
	mov.b32 	%f2, %r29;
	abs.f32 	%f1, %f2;
	setp.lt.f32 	%p23, %f1, 0f4086232B;
	@%p23 bra 	$L__BB0_11;
	setp.lt.f64 	%p24, %fd15, 0d0000000000000000;
	add.f64 	%fd85, %fd15, 0d7FF0000000000000;
	selp.f64 	%fd91, 0d0000000000000000, %fd85, %p24;
	setp.geu.f32 	%p25, %f1, 0f40874800;
	@%p25 bra 	$L__BB0_11;
	shr.u32 	%r30, %r7, 31;
	add.s32 	%r31, %r7, %r30;
	shr.s32 	%r32, %r31, 1;
	shl.b32 	%r33, %r32, 20;
	add.s32 	%r34, %r9, %r33;
	mov.b64 	%fd86, {%r8, %r34};
	sub.s32 	%r35, %r7, %r32;
	shl.b32 	%r36, %r35, 20;
	add.s32 	%r37, %r36, 1072693248;
	mov.b32 	%r38, 0;
	mov.b64 	%fd87, {%r38, %r37};
	mul.f64 	%fd91, %fd87, %fd86;
$L__BB0_11:
	ld.param.u64 	%rd16, [_Z10insertionsPdPK13StructureAtomid_param_0];
	cvta.to.global.u64 	%rd13, %rd16;
	shl.b64 	%rd14, %rd1, 3;
	add.s64 	%rd15, %rd13, %rd14;
	st.global.f64 	[%rd15], %fd91;
	ret;

}
.func  (.param .b64 func_retval0) __internal_accurate_pow(
	.param .b64 __internal_accurate_pow_param_0
)
{
	.reg .pred 	%p<8>;
	.reg .b32 	%r<49>;
	.reg .b32 	%f<3>;
	.reg .b64 	%fd<109>;

	ld.param.f64 	%fd10, [__internal_accurate_pow_param_0];
	{
	.reg .b32 %temp; 
	mov.b64 	{%temp, %r46}, %fd10;
	}
	{
	.reg .b32 %temp; 
	mov.b64 	{%r45, %temp}, %fd10;
	}
	shr.u32 	%r47, %r46, 20;
	setp.gt.u32 	%p1, %r46, 1048575;
	@%p1 bra 	$L__BB1_2;
	mul.f64 	%fd11, %fd10, 0d4350000000000000;
	{
	.reg .b32 %temp; 
	mov.b64 	{%temp, %r46}, %fd11;
	}
	{
	.reg .b32 %temp; 
	mov.b64 	{%r45, %temp}, %fd11;
	}
	shr.u32 	%r16, %r46, 20;
	add.s32 	%r47, %r16, -54;
$L__BB1_2:
	add.s32 	%r48, %r47, -1023;
	and.b32  	%r17, %r46, -2146435073;
	or.b32  	%r18, %r17, 1072693248;
	mov.b64 	%fd107, {%r45, %r18};
	setp.lt.u32 	%p2, %r18, 1073127583;
	@%p2 bra 	$L__BB1_4;
	{
	.reg .b32 %temp; 
	mov.b64 	{%r19, %temp}, %fd107;
	}
	{
	.reg .b32 %temp; 
	mov.b64 	{%temp, %r20}, %fd107;
	}
	add.s32 	%r21, %r20, -1048576;
	mov.b64 	%fd107, {%r19, %r21};
	add.s32 	%r48, %r47, -1022;
$L__BB1_4:
	add.f64 	%fd12, %fd107, 0dBFF0000000000000;
	add.f64 	%fd13, %fd107, 0d3FF0000000000000;
	rcp.approx.ftz.f64 	%fd14, %fd13;
	neg.f64 	%fd15, %fd13;
	fma.rn.f64 	%fd16, %fd15, %fd14, 0d3FF0000000000000;
	fma.rn.f64 	%fd17, %fd16, %fd16, %fd16;
	fma.rn.f64 	%fd18, %fd17, %fd14, %fd14;
	mul.f64 	%fd19, %fd12, %fd18;
	fma.rn.f64 	%fd20, %fd12, %fd18, %fd19;
	mul.f64 	%fd21, %fd20, %fd20;
	fma.rn.f64 	%fd22, %fd21, 0d3EB0F5FF7D2CAFE2, 0d3ED0F5D241AD3B5A;
	fma.rn.f64 	%fd23, %fd22, %fd21, 0d3EF3B20A75488A3F;
	fma.rn.f64 	%fd24, %fd23, %fd21, 0d3F1745CDE4FAECD5;
	fma.rn.f64 	%fd25, %fd24, %fd21, 0d3F3C71C7258A578B;
	fma.rn.f64 	%fd26, %fd25, %fd21, 0d3F6249249242B910;
	fma.rn.f64 	%fd27, %fd26, %fd21, 0d3F89999999999DFB;
	sub.f64 	%fd28, %fd12, %fd20;
	add.f64 	%fd29, %fd28, %fd28;
	neg.f64 	%fd30, %fd20;
	fma.rn.f64 	%fd31, %fd30, %fd12, %fd29;
	mul.f64 	%fd32, %fd18, %fd31;
	fma.rn.f64 	%fd33, %fd21, %fd27, 0d3FB5555555555555;
	mov.f64 	%fd34, 0d3FB5555555555555;
	sub.f64 	%fd35, %fd34, %fd33;
	fma.rn.f64 	%fd36, %fd21, %fd27, %fd35;
	add.f64 	%fd37, %fd36, 0dBC46A4CB00B9E7B0;
	add.f64 	%fd38, %fd33, %fd37;
	sub.f64 	%fd39, %fd33, %fd38;
	add.f64 	%fd40, %fd37, %fd39;
	mul.rn.f64 	%fd41, %fd20, %fd20;
	neg.f64 	%fd42, %fd41;
	fma.rn.f64 	%fd43, %fd20, %fd20, %fd42;
	{
	.reg .b32 %temp; 
	mov.b64 	{%r22, %temp}, %fd32;
	}
	{
	.reg .b32 %temp; 
	mov.b64 	{%temp, %r23}, %fd32;
	}
	add.s32 	%r24, %r23, 1048576;
	mov.b64 	%fd44, {%r22, %r24};
	fma.rn.f64 	%fd45, %fd20, %fd44, %fd43;
	mul.rn.f64 	%fd46, %fd41, %fd20;
	neg.f64 	%fd47, %fd46;
	fma.rn.f64 	%fd48, %fd41, %fd20, %fd47;
	fma.rn.f64 	%fd49, %fd41, %fd32, %fd48;
	fma.rn.f64 	%fd50, %fd45, %fd20, %fd49;
	mul.rn.f64 	%fd51, %fd38, %fd46;
	neg.f64 	%fd52, %fd51;
	fma.rn.f64 	%fd53, %fd38, %fd46, %fd52;
	fma.rn.f64 	%fd54, %fd38, %fd50, %fd53;
	fma.rn.f64 	%fd55, %fd40, %fd46, %fd54;
	add.f64 	%fd56, %fd51, %fd55;
	sub.f64 	%fd57, %fd51, %fd56;
	add.f64 	%fd58, %fd55, %fd57;
	add.f64 	%fd59, %fd20, %fd56;
	sub.f64 	%fd60, %fd20, %fd59;
	add.f64 	%fd61, %fd56, %fd60;
	add.f64 	%fd62, %fd58, %fd61;
	add.f64 	%fd63, %fd32, %fd62;
	add.f64 	%fd64, %fd59, %fd63;
	sub.f64 	%fd65, %fd59, %fd64;
	add.f64 	%fd66, %fd63, %fd65;
	xor.b32  	%r25, %r48, -2147483648;
	mov.b32 	%r26, 1127219200;
	mov.b64 	%fd67, {%r25, %r26};
	mov.b32 	%r27, -2147483648;
	mov.b64 	%fd68, {%r27, %r26};
	sub.f64 	%fd69, %fd67, %fd68;
	fma.rn.f64 	%fd70, %fd69, 0d3FE62E42FEFA39EF, %fd64;
	fma.rn.f64 	%fd71, %fd69, 0dBFE62E42FEFA39EF, %fd70;
	sub.f64 	%fd72, %fd71, %fd64;
	sub.f64 	%fd73, %fd66, %fd72;
	fma.rn.f64 	%fd74, %fd69, 0d3C7ABC9E3B39803F, %fd73;
	add.f64 	%fd75, %fd70, %fd74;
	sub.f64 	%fd76, %fd70, %fd75;
	add.f64 	%fd77, %fd74, %fd76;
	mov.f64 	%fd78, 0d4018000000000000;
	{
	.reg .b32 %temp; 
	mov.b64 	{%temp, %r28}, %fd78;
	}
	{
	.reg .b32 %temp; 
	mov.b64 	{%r29, %temp}, %fd78;
	}
	shl.b32 	%r30, %r28, 1;
	setp.gt.u32 	%p3, %r30, -33554433;
	and.b32  	%r31, %r28, -15728641;
	selp.b32 	%r32, %r31, %r28, %p3;
	mov.b64 	%fd79, {%r29, %r32};
	mul.rn.f64 	%fd80, %fd75, %fd79;
	neg.f64 	%fd81, %fd80;
	fma.rn.f64 	%fd82, %fd75, %fd79, %fd81;
	fma.rn.f64 	%fd83, %fd77, %fd79, %fd82;
	add.f64 	%fd4, %fd80, %fd83;
	sub.f64 	%fd84, %fd80, %fd4;
	add.f64 	%fd5, %fd83, %fd84;
	fma.rn.f64 	%fd85, %fd4, 0d3FF71547652B82FE, 0d4338000000000000;
	{
	.reg .b32 %temp; 
	mov.b64 	{%r13, %temp}, %fd85;
	}
	mov.f64 	%fd86, 0dC338000000000000;
	add.rn.f64 	%fd87, %fd85, %fd86;
	fma.rn.f64 	%fd88, %fd87, 0dBFE62E42FEFA39EF, %fd4;
	fma.rn.f64 	%fd89, %fd87, 0dBC7ABC9E3B39803F, %fd88;
	fma.rn.f64 	%fd90, %fd89, 0d3E5ADE1569CE2BDF, 0d3E928AF3FCA213EA;
	fma.rn.f64 	%fd91, %fd90, %fd89, 0d3EC71DEE62401315;
	fma.rn.f64 	%fd92, %fd91, %fd89, 0d3EFA01997C89EB71;
	fma.rn.f64 	%fd93, %fd92, %fd89, 0d3F2A01A014761F65;
	fma.rn.f64 	%fd94, %fd93, %fd89, 0d3F56C16C1852B7AF;
	fma.rn.f64 	%fd95, %fd94, %fd89, 0d3F81111111122322;
	fma.rn.f64 	%fd96, %fd95, %fd89, 0d3FA55555555502A1;
	fma.rn.f64 	%fd97, %fd96, %fd89, 0d3FC5555555555511;
	fma.rn.f64 	%fd98, %fd97, %fd89, 0d3FE000000000000B;
	fma.rn.f64 	%fd99, %fd98, %fd89, 0d3FF0000000000000;
	fma.rn.f64 	%fd100, %fd99, %fd89, 0d3FF0000000000000;
	{
	.reg .b32 %temp; 
	mov.b64 	{%r14, %temp}, %fd100;
	}
	{
	.reg .b32 %temp; 
	mov.b64 	{%temp, %r15}, %fd100;
	}
	shl.b32 	%r33, %r13, 20;
	add.s32 	%r34, %r33, %r15;
	mov.b64 	%fd108, {%r14, %r34};
	{
	.reg .b32 %temp; 
	mov.b64 	{%temp, %r35}, %fd4;
	}
	mov.b32 	%f2, %r35;
	abs.f32 	%f1, %f2;
	setp.lt.f32 	%p4, %f1, 0f4086232B;
	@%p4 bra 	$L__BB1_7;
	setp.lt.f64 	%p5, %fd4, 0d0000000000000000;
	add.f64 	%fd101, %fd4, 0d7FF0000000000000;
	selp.f64 	%fd108, 0d0000000000000000, %fd101, %p5;
	setp.geu.f32 	%p6, %f1, 0f40874800;
	@%p6 bra 	$L__BB1_7;
	shr.u32 	%r36, %r13, 31;
	add.s32 	%r37, %r13, %r36;
	shr.s32 	%r38, %r37, 1;
	shl.b32 	%r39, %r38, 20;
	add.s32 	%r40, %r15, %r39;
	mov.b64 	%fd102, {%r14, %r40};
	sub.s32 	%r41, %r13, %r38;
	shl.b32 	%r42, %r41, 20;
	add.s32 	%r43, %r42, 1072693248;
	mov.b32 	%r44, 0;
	mov.b64 	%fd103, {%r44, %r43};
	mul.f64 	%fd108, %fd103, %fd102;
$L__BB1_7:
	abs.f64 	%fd104, %fd108;
	setp.eq.f64 	%p7, %fd104, 0d7FF0000000000000;
	fma.rn.f64 	%fd105, %fd108, %fd5, %fd108;
	selp.f64 	%fd106, %fd108, %fd105, %p7;
	st.param.f64 	[func_retval0], %fd106;
	ret;

}


// ===== COMPILED SASS (sm_100) =====

	.target	sm_100

	.elftype	@"ET_EXEC"


//--------------------- .note.nv.tkinfo           --------------------------
	.section	.note.nv.tkinfo,"",@"SHT_NOTE"
	.sectionflags	@"SHF_NOTE_NV_TKINFO"
	.tkinfo
        /*0018*/ 	.word	0x00000002
        /*0030*/ 	.string	""
        /*0030*/ 	.string	"ptxas"
        /*0030*/ 	.string	"Cuda compilation tools, release 13.0, V13.0.88"
        /*0030*/ 	.string	"Build cuda_13.0.r13.0/compiler.36424714_0"
        /*0030*/ 	.string	"-arch sm_100 -m 64 "



//--------------------- .note.nv.cuinfo           --------------------------
	.section	.note.nv.cuinfo,"",@"SHT_NOTE"
	.sectionflags	@"SHF_NOTE_NV_CUINFO"
        /*0018*/ 	.short	0x0002
        /*001a*/ 	.short	0x0064
        /*001c*/ 	.short	0x0082
	.zero		2


//--------------------- .nv.info                  --------------------------
	.section	.nv.info,"",@"SHT_CUDA_INFO"
	.align	4


	//----- nvinfo : EIATTR_REGCOUNT
	.align		4
        /*0000*/ 	.byte	0x04, 0x2f
        /*0002*/ 	.short	(.L_1 - .L_0)
	.align		4
.L_0:
        /*0004*/ 	.word	index@(_Z10insertionsPdPK13StructureAtomid)
        /*0008*/ 	.word	0x00000028


	//----- nvinfo : EIATTR_FRAME_SIZE
	.align		4
.L_1:
        /*000c*/ 	.byte	0x04, 0x11
        /*000e*/ 	.short	(.L_3 - .L_2)
	.align		4
.L_2:
        /*0010*/ 	.word	index@($_Z10insertionsPdPK13StructureAtomid$__internal_accurate_pow)
        /*0014*/ 	.word	0x00000000


	//----- nvinfo : EIATTR_FRAME_SIZE
	.align		4
.L_3:
        /*0018*/ 	.byte	0x04, 0x11
        /*001a*/ 	.short	(.L_5 - .L_4)
	.align		4
.L_4:
        /*001c*/ 	.word	index@($__internal_2_$__cuda_sm20_dsqrt_rn_f64_mediumpath_v1)
        /*0020*/ 	.word	0x00000000


	//----- nvinfo : EIATTR_FRAME_SIZE
	.align		4
.L_5:
        /*0024*/ 	.byte	0x04, 0x11
        /*0026*/ 	.short	(.L_7 - .L_6)
	.align		4
.L_6:
        /*0028*/ 	.word	index@($__internal_1_$__cuda_sm20_div_rn_f64_full)
        /*002c*/ 	.word	0x00000000


	//----- nvinfo : EIATTR_FRAME_SIZE
	.align		4
.L_7:
        /*0030*/ 	.byte	0x04, 0x11
        /*0032*/ 	.short	(.L_9 - .L_8)
	.align		4
.L_8:
        /*0034*/ 	.word	index@($__internal_0_$__cuda_sm20_dblrcp_rn_slowpath_v3)
        /*0038*/ 	.word	0x00000000


	//----- nvinfo : EIATTR_FRAME_SIZE
	.align		4
.L_9:
        /*003c*/ 	.byte	0x04, 0x11
        /*003e*/ 	.short	(.L_11 - .L_10)
	.align		4
.L_10:
        /*0040*/ 	.word	index@(_Z10insertionsPdPK13StructureAtomid)
        /*0044*/ 	.word	0x00000000


	//----- nvinfo : EIATTR_MIN_STACK_SIZE
	.align		4
.L_11:
        /*0048*/ 	.byte	0x04, 0x12
        /*004a*/ 	.short	(.L_13 - .L_12)
	.align		4
.L_12:
        /*004c*/ 	.word	index@(_Z10insertionsPdPK13StructureAtomid)
        /*0050*/ 	.word	0x00000000
.L_13:


//--------------------- .nv.compat                --------------------------
	.section	.nv.compat,"",@"SHT_CUDA_COMPAT_INFO"
	.align	4
        /*0000*/ 	.byte	0x02, 0x09, 0x00, 0x00, 0x02, 0x02, 0x01, 0x00, 0x02, 0x05, 0x05, 0x00, 0x03, 0x07, 0x01, 0x01
        /*0010*/ 	.byte	0x02, 0x03, 0x00, 0x00, 0x02, 0x06, 0x01, 0x00, 0x04, 0x0b, 0x08, 0x00, 0x01, 0x00, 0x00, 0x00
        /*0020*/ 	.byte	0x00, 0x00, 0x00, 0x00


//--------------------- .nv.info._Z10insertionsPdPK13StructureAtomid --------------------------
	.section	.nv.info._Z10insertionsPdPK13StructureAtomid,"",@"SHT_CUDA_INFO"
	.sectionflags	@""
	.align	4


	//----- nvinfo : EIATTR_CUDA_API_VERSION
	.align		4
        /*0000*/ 	.byte	0x04, 0x37
        /*0002*/ 	.short	(.L_15 - .L_14)
.L_14:
        /*0004*/ 	.word	0x00000082


	//----- nvinfo : EIATTR_KPARAM_INFO
	.align		4
.L_15:
        /*0008*/ 	.byte	0x04, 0x17
        /*000a*/ 	.short	(.L_17 - .L_16)
.L_16:
        /*000c*/ 	.word	0x00000000
        /*0010*/ 	.short	0x0003
        /*0012*/ 	.short	0x0018
        /*0014*/ 	.byte	0x00, 0xf0, 0x21, 0x00


	//----- nvinfo : EIATTR_KPARAM_INFO
	.align		4
.L_17:
        /*0018*/ 	.byte	0x04, 0x17
        /*001a*/ 	.short	(.L_19 - .L_18)
.L_18:
        /*001c*/ 	.word	0x00000000
        /*0020*/ 	.short	0x0002
        /*0022*/ 	.short	0x0010
        /*0024*/ 	.byte	0x00, 0xf0, 0x11, 0x00


	//----- nvinfo : EIATTR_KPARAM_INFO
	.align		4
.L_19:
        /*0028*/ 	.byte	0x04, 0x17
        /*002a*/ 	.short	(.L_21 - .L_20)
.L_20:
        /*002c*/ 	.word	0x00000000
        /*0030*/ 	.short	0x0001
        /*0032*/ 	.short	0x0008
        /*0034*/ 	.byte	0x00, 0xf5, 0x21, 0x00


	//----- nvinfo : EIATTR_KPARAM_INFO
	.align		4
.L_21:
        /*0038*/ 	.byte	0x04, 0x17
        /*003a*/ 	.short	(.L_23 - .L_22)
.L_22:
        /*003c*/ 	.word	0x00000000
        /*0040*/ 	.short	0x0000
        /*0042*/ 	.short	0x0000
        /*0044*/ 	.byte	0x00, 0xf5, 0x21, 0x00


	//----- nvinfo : EIATTR_SPARSE_MMA_MASK
	.align		4
.L_23:
        /*0048*/ 	.byte	0x03, 0x50
        /*004a*/ 	.short	0x0000


	//----- nvinfo : EIATTR_MAXREG_COUNT
	.align		4
        /*004c*/ 	.byte	0x03, 0x1b
        /*004e*/ 	.short	0x00ff


	//----- nvinfo : EIATTR_MERCURY_ISA_VERSION
	.align		4
        /*0050*/ 	.byte	0x03, 0x5f
        /*0052*/ 	.short	0x0101


	//----- nvinfo : EIATTR_VRC_CTA_INIT_COUNT
	.align		4
        /*0054*/ 	.byte	0x02, 0x4a
	.zero		1
	.zero		1


	//----- nvinfo : EIATTR_EXIT_INSTR_OFFSETS
	.align		4
        /*0058*/ 	.byte	0x04, 0x1c
        /*005a*/ 	.short	(.L_25 - .L_24)


	//   ....[0]....
.L_24:
        /*005c*/ 	.word	0x00000f10


	//----- nvinfo : EIATTR_CRS_STACK_SIZE
	.align		4
.L_25:
        /*0060*/ 	.byte	0x04, 0x1e
        /*0062*/ 	.short	(.L_27 - .L_26)
.L_26:
        /*0064*/ 	.word	0x00000000


	//----- nvinfo : EIATTR_CBANK_PARAM_SIZE
	.align		4
.L_27:
        /*0068*/ 	.byte	0x03, 0x19
        /*006a*/ 	.short	0x0020


	//----- nvinfo : EIATTR_PARAM_CBANK
	.align		4
        /*006c*/ 	.byte	0x04, 0x0a
        /*006e*/ 	.short	(.L_29 - .L_28)
	.align		4
.L_28:
        /*0070*/ 	.word	index@(.nv.constant0._Z10insertionsPdPK13StructureAtomid)
        /*0074*/ 	.short	0x0380
        /*0076*/ 	.short	0x0020


	//----- nvinfo : EIATTR_SW_WAR
	.align		4
.L_29:
        /*0078*/ 	.byte	0x04, 0x36
        /*007a*/ 	.short	(.L_31 - .L_30)
.L_30:
        /*007c*/ 	.word	0x00000008
.L_31:


//--------------------- .nv.callgraph             --------------------------
	.section	.nv.callgraph,"",@"SHT_CUDA_CALLGRAPH"
	.align	4
	.sectionentsize	8
	.align		4
        /*0000*/ 	.word	0x00000000
	.align		4
        /*0004*/ 	.word	0xffffffff
	.align		4
        /*0008*/ 	.word	0x00000000
	.align		4
        /*000c*/ 	.word	0xfffffffe
	.align		4
        /*0010*/ 	.word	0x00000000
	.align		4
        /*0014*/ 	.word	0xfffffffd
	.align		4
        /*0018*/ 	.word	0x00000000
	.align		4
        /*001c*/ 	.word	0xfffffffc


//--------------------- .text._Z10insertionsPdPK13StructureAtomid --------------------------
	.section	.text._Z10insertionsPdPK13StructureAtomid,"ax",@progbits
	.align	128
        .global         _Z10insertionsPdPK13StructureAtomid
        .type           _Z10insertionsPdPK13StructureAtomid,@function
        .size           _Z10insertionsPdPK13StructureAtomid,(.L_x_30 - _Z10insertionsPdPK13StructureAtomid)
        .other          _Z10insertionsPdPK13StructureAtomid,@"STO_CUDA_ENTRY STV_DEFAULT"
_Z10insertionsPdPK13StructureAtomid:
.text._Z10insertionsPdPK13StructureAtomid:
[----:B------:R-:W-:Y:S01]  /*0000*/  LDC R1, c[0x0][0x37c] ;  /* 0x0000df00ff017b82 */ /* 0x000fe20000000800 */
[----:B------:R-:W0:Y:S01]  /*0010*/  S2R R2, SR_TID.X ;  /* 0x0000000000027919 */ /* 0x000e220000002100 */
[----:B------:R-:W1:Y:S01]  /*0020*/  LDCU UR6, c[0x0][0x390] ;  /* 0x00007200ff0677ac */ /* 0x000e620008000800 */
[----:B------:R-:W-:Y:S01]  /*0030*/  CS2R R12, SRZ ;  /* 0x00000000000c7805 */ /* 0x000fe2000001ff00 */
[----:B------:R-:W0:Y:S01]  /*0040*/  S2R R3, SR_CTAID.X ;  /* 0x0000000000037919 */ /* 0x000e220000002500 */
[----:B------:R-:W2:Y:S01]  /*0050*/  LDCU.64 UR4, c[0x0][0x358] ;  /* 0x00006b00ff0477ac */ /* 0x000ea20008000a00 */
[----:B-1----:R-:W-:Y:S01]  /*0060*/  UISETP.GE.AND UP0, UPT, UR6, 0x1, UPT ;  /* 0x000000010600788c */ /* 0x002fe2000bf06270 */
[----:B0-----:R-:W-:-:S05]  /*0070*/  IMAD R2, R3, 0x100, R2 ;  /* 0x0000010003027824 */ /* 0x001fca00078e0202 */
[----:B------:R-:W-:-:S03]  /*0080*/  SHF.R.S32.HI R3, RZ, 0x1f, R2 ;  /* 0x0000001fff037819 */ /* 0x000fc60000011402 */
[----:B--2---:R-:W-:Y:S05]  /*0090*/  BRA.U !UP0, `(.L_x_0) ;  /* 0x00000009083c7547 */ /* 0x004fea000b800000 */
[----:B------:R-:W-:Y:S02]  /*00a0*/  IMAD.MOV.U32 R4, RZ, RZ, 0x1 ;  /* 0x00000001ff047424 */ /* 0x000fe400078e00ff */
[----:B------:R-:W-:Y:S02]  /*00b0*/  HFMA2 R10, -RZ, RZ, 252.625, -1.3740234375 ;  /* 0x5be5bd7fff0a7431 */ /* 0x000fe400000001ff */
[----:B------:R-:W-:Y:S01]  /*00c0*/  IMAD.MOV.U32 R5, RZ, RZ, 0x0 ;  /* 0x00000000ff057424 */ /* 0x000fe200078e00ff */
[----:B------:R-:W-:Y:S01]  /*00d0*/  MOV R34, RZ ;  /* 0x000000ff00227202 */ /* 0x000fe20000000f00 */
[----:B------:R-:W-:Y:S01]  /*00e0*/  IMAD R7, R3, -0x1b71d7db, RZ ;  /* 0xe48e282503077824 */ /* 0x000fe200078e02ff */
[----:B------:R-:W0:Y:S01]  /*00f0*/  LDCU.64 UR10, c[0x0][0x398] ;  /* 0x00007300ff0a77ac */ /* 0x000e220008000a00 */
[C---:B------:R-:W-:Y:S01]  /*0100*/  IMAD.WIDE.U32 R4, R2.reuse, -0x1b71d7db, R4 ;  /* 0xe48e282502047825 */ /* 0x040fe200078e0004 */
[----:B------:R-:W1:Y:S03]  /*0110*/  LDCU UR12, c[0x0][0x390] ;  /* 0x00007200ff0c77ac */ /* 0x000e660008000800 */
[----:B------:R-:W-:-:S02]  /*0120*/  IMAD R9, R2, 0x26f19d38, R7 ;  /* 0x26f19d3802097824 */ /* 0x000fc400078e0207 */
[----:B------:R-:W-:Y:S02]  /*0130*/  IMAD.MOV.U32 R6, RZ, RZ, -0x1b71d7da ;  /* 0xe48e2826ff067424 */ /* 0x000fe400078e00ff */
[----:B------:R-:W-:Y:S02]  /*0140*/  IMAD.IADD R8, R5, 0x1, R9 ;  /* 0x0000000105087824 */ /* 0x000fe400078e0209 */
[----:B------:R-:W-:Y:S02]  /*0150*/  IMAD.MOV.U32 R7, RZ, RZ, 0x26f19d38 ;  /* 0x26f19d38ff077424 */ /* 0x000fe400078e00ff */
[----:B------:R-:W-:Y:S01]  /*0160*/  IMAD R5, R3, 0x77579559, RZ ;  /* 0x7757955903057824 */ /* 0x000fe200078e02ff */
[----:B------:R-:W-:Y:S01]  /*0170*/  LOP3.LUT R9, R8, 0x7fffffff, RZ, 0xc0, !PT ;  /* 0x7fffffff08097812 */ /* 0x000fe200078ec0ff */
[----:B------:R-:W-:-:S04]  /*0180*/  IMAD.WIDE.U32 R6, R2, 0x77579559, R6 ;  /* 0x7757955902067825 */ /* 0x000fc800078e0006 */
[C---:B------:R-:W-:Y:S02]  /*0190*/  IMAD R5, R2.reuse, -0x46d9875e, R5 ;  /* 0xb92678a202057824 */ /* 0x040fe400078e0205 */
[----:B------:R-:W-:Y:S02]  /*01a0*/  IMAD.MOV.U32 R11, RZ, RZ, -0x1fe7ea25 ;  /* 0xe01815dbff0b7424 */ /* 0x000fe400078e00ff */
[----:B------:R-:W-:Y:S02]  /*01b0*/  IMAD R13, R3, 0xa5c7ddd, RZ ;  /* 0x0a5c7ddd030d7824 */ /* 0x000fe400078e02ff */
[----:B------:R-:W-:Y:S02]  /*01c0*/  IMAD.MOV.U32 R8, RZ, RZ, R4 ;  /* 0x000000ffff087224 */ /* 0x000fe400078e0004 */
[----:B------:R-:W-:Y:S02]  /*01d0*/  IMAD.IADD R12, R7, 0x1, R5 ;  /* 0x00000001070c7824 */ /* 0x000fe400078e0205 */
[----:B------:R-:W-:-:S02]  /*01e0*/  IMAD.WIDE.U32 R4, R2, 0xa5c7ddd, R10 ;  /* 0x0a5c7ddd02047825 */ /* 0x000fc400078e000a */
[----:B------:R-:W2:Y:S01]  /*01f0*/  LDC.64 R10, c[0x0][0x398] ;  /* 0x0000e600ff0a7b82 */ /* 0x000ea20000000a00 */
[----:B------:R-:W3:Y:S01]  /*0200*/  I2F.F64.U64 R8, R8 ;  /* 0x0000000800087312 */ /* 0x000ee20000301800 */
[----:B------:R-:W-:Y:S01]  /*0210*/  IMAD R7, R2, 0x25a4631, R13 ;  /* 0x025a463102077824 */ /* 0x000fe200078e020d */
[----:B------:R-:W-:Y:S01]  /*0220*/  LOP3.LUT R13, R12, 0x7fffffff, RZ, 0xc0, !PT ;  /* 0x7fffffff0c0d7812 */ /* 0x000fe200078ec0ff */
[----:B------:R-:W-:Y:S02]  /*0230*/  IMAD.MOV.U32 R12, RZ, RZ, R6 ;  /* 0x000000ffff0c7224 */ /* 0x000fe400078e0006 */
[----:B------:R-:W-:-:S03]  /*0240*/  IMAD.IADD R14, R5, 0x1, R7 ;  /* 0x00000001050e7824 */ /* 0x000fc600078e0207 */
[----:B------:R4:W5:Y:S02]  /*0250*/  I2F.F64.U64 R6, R12 ;  /* 0x0000000c00067312 */ /* 0x0009640000301800 */
[----:B------:R-:W-:Y:S01]  /*0260*/  LOP3.LUT R15, R14, 0x7fffffff, RZ, 0xc0, !PT ;  /* 0x7fffffff0e0f7812 */ /* 0x000fe200078ec0ff */
[----:B------:R-:W-:Y:S01]  /*0270*/  IMAD.MOV.U32 R14, RZ, RZ, R4 ;  /* 0x000000ffff0e7224 */ /* 0x000fe200078e0004 */
[----:B---3--:R-:W-:-:S04]  /*0280*/  DMUL R8, R8, 1.084202172485504434e-19 ;  /* 0x3c00000008087828 */ /* 0x008fc80000000000 */
[----:B------:R-:W3:Y:S01]  /*0290*/  I2F.F64.U64 R4, R14 ;  /* 0x0000000e00047312 */ /* 0x000ee20000301800 */
[----:B----4-:R-:W-:Y:S01]  /*02a0*/  CS2R R12, SRZ ;  /* 0x00000000000c7805 */ /* 0x010fe2000001ff00 */
[----:B--2---:R-:W-:Y:S02]  /*02b0*/  DMUL R10, R10, 0.5 ;  /* 0x3fe000000a0a7828 */ /* 0x004fe40000000000 */
[----:B-----5:R-:W-:Y:S02]  /*02c0*/  DMUL R6, R6, 1.084202172485504434e-19 ;  /* 0x3c00000006067828 */ /* 0x020fe40000000000 */
[----:B01-3--:R-:W-:-:S11]  /*02d0*/  DMUL R4, R4, 1.084202172485504434e-19 ;  /* 0x3c00000004047828 */ /* 0x00bfd60000000000 */
.L_x_8:
[----:B------:R-:W0:Y:S02]  /*02e0*/  LDC.64 R14, c[0x0][0x388] ;  /* 0x0000e200ff0e7b82 */ /* 0x000e240000000a00 */
[----:B0-----:R-:W-:-:S05]  /*02f0*/  IMAD.WIDE.U32 R14, R34, 0x28, R14 ;  /* 0x00000028220e7825 */ /* 0x001fca00078e000e */
[----:B------:R-:W2:Y:S04]  /*0300*/  LDG.E.64.CONSTANT R18, desc[UR4][R14.64+0x8] ;  /* 0x000008040e127981 */ /* 0x000ea8000c1e9b00 */
[----:B------:R-:W3:Y:S04]  /*0310*/  LDG.E.64.CONSTANT R16, desc[UR4][R14.64] ;  /* 0x000000040e107981 */ /* 0x000ee8000c1e9b00 */
[----:B------:R-:W4:Y:S01]  /*0320*/  LDG.E.64.CONSTANT R22, desc[UR4][R14.64+0x10] ;  /* 0x000010040e167981 */ /* 0x000f22000c1e9b00 */
[----:B------:R-:W-:Y:S01]  /*0330*/  BSSY.RECONVERGENT B0, `(.L_x_1) ;  /* 0x0000031000007945 */ /* 0x000fe20003800200 */
[----:B--2---:R-:W-:-:S02]  /*0340*/  DFMA R20, R6, UR10, -R18 ;  /* 0x0000000a06147c2b */ /* 0x004fc40008000812 */
[----:B---3--:R-:W-:-:S06]  /*0350*/  DFMA R18, R8, UR10, -R16 ;  /* 0x0000000a08127c2b */ /* 0x008fcc0008000810 */
[C---:B------:R-:W-:Y:S02]  /*0360*/  DADD R24, R20.reuse, -UR10 ;  /* 0x8000000a14187e29 */ /* 0x040fe40008000000 */
[----:B------:R-:W-:Y:S02]  /*0370*/  DSETP.GT.AND P0, PT, R20, R10, PT ;  /* 0x0000000a1400722a */ /* 0x000fe40003f04000 */
[----:B----4-:R-:W-:Y:S02]  /*0380*/  DFMA R16, R4, UR10, -R22 ;  /* 0x0000000a04107c2b */ /* 0x010fe40008000816 */
[C---:B------:R-:W-:Y:S02]  /*0390*/  DADD R22, R18.reuse, -UR10 ;  /* 0x8000000a12167e29 */ /* 0x040fe40008000000 */
[----:B------:R-:W-:Y:S02]  /*03a0*/  DSETP.GT.AND P1, PT, R18, R10, PT ;  /* 0x0000000a1200722a */ /* 0x000fe40003f24000 */
[----:B------:R-:W-:-:S02]  /*03b0*/  FSEL R28, R24, R20, P0 ;  /* 0x00000014181c7208 */ /* 0x000fc40000000000 */
[----:B------:R-:W-:Y:S01]  /*03c0*/  FSEL R29, R25, R21, P0 ;  /* 0x00000015191d7208 */ /* 0x000fe20000000000 */
[C---:B------:R-:W-:Y:S02]  /*03d0*/  DADD R26, R16.reuse, -UR10 ;  /* 0x8000000a101a7e29 */ /* 0x040fe40008000000 */
[--C-:B------:R-:W-:Y:S01]  /*03e0*/  DSETP.GTU.AND P0, PT, R16, -R10.reuse, PT ;  /* 0x8000000a1000722a */ /* 0x100fe20003f0c000 */
[----:B------:R-:W-:Y:S02]  /*03f0*/  FSEL R18, R22, R18, P1 ;  /* 0x0000001216127208 */ /* 0x000fe40000800000 */
[C---:B------:R-:W-:Y:S01]  /*0400*/  DADD R24, R28.reuse, -UR10 ;  /* 0x8000000a1c187e29 */ /* 0x040fe20008000000 */
[----:B------:R-:W-:Y:S01]  /*0410*/  FSEL R19, R23, R19, P1 ;  /* 0x0000001317137208 */ /* 0x000fe20000800000 */
[----:B------:R-:W-:-:S03]  /*0420*/  DSETP.GTU.AND P1, PT, R28, -R10, PT ;  /* 0x8000000a1c00722a */ /* 0x000fc60003f2c000 */
[----:B------:R-:W-:Y:S02]  /*0430*/  FSEL R16, R26, R16, !P0 ;  /* 0x000000101a107208 */ /* 0x000fe40004000000 */
[C---:B------:R-:W-:Y:S01]  /*0440*/  DADD R20, R18.reuse, -UR10 ;  /* 0x8000000a12147e29 */ /* 0x040fe20008000000 */
[----:B------:R-:W-:Y:S01]  /*0450*/  FSEL R17, R27, R17, !P0 ;  /* 0x000000111b117208 */ /* 0x000fe20004000000 */
[----:B------:R-:W-:Y:S01]  /*0460*/  DSETP.GT.AND P0, PT, R18, R10, PT ;  /* 0x0000000a1200722a */ /* 0x000fe20003f04000 */
[----:B------:R-:W-:Y:S02]  /*0470*/  FSEL R22, R24, R28, !P1 ;  /* 0x0000001c18167208 */ /* 0x000fe40004800000 */
[----:B------:R-:W-:Y:S02]  /*0480*/  FSEL R23, R25, R29, !P1 ;  /* 0x0000001d19177208 */ /* 0x000fe40004800000 */
[----:B------:R-:W-:-:S03]  /*0490*/  DADD R24, R16, -UR10 ;  /* 0x8000000a10187e29 */ /* 0x000fc60008000000 */
[----:B------:R-:W-:Y:S01]  /*04a0*/  FSEL R18, R20, R18, P0 ;  /* 0x0000001214127208 */ /* 0x000fe20000000000 */
[----:B------:R-:W-:Y:S01]  /*04b0*/  DMUL R22, R22, R22 ;  /* 0x0000001616167228 */ /* 0x000fe20000000000 */
[----:B------:R-:W-:Y:S01]  /*04c0*/  FSEL R19, R21, R19, P0 ;  /* 0x0000001315137208 */ /* 0x000fe20000000000 */
[----:B------:R-:W-:-:S06]  /*04d0*/  DSETP.GTU.AND P0, PT, R16, -R10, PT ;  /* 0x8000000a1000722a */ /* 0x000fcc0003f0c000 */
[----:B------:R-:W-:Y:S01]  /*04e0*/  DFMA R22, R18, R18, R22 ;  /* 0x000000121216722b */ /* 0x000fe20000000016 */
[----:B------:R-:W-:Y:S02]  /*04f0*/  FSEL R16, R24, R16, !P0 ;  /* 0x0000001018107208 */ /* 0x000fe40004000000 */
[----:B------:R-:W-:-:S06]  /*0500*/  FSEL R17, R25, R17, !P0 ;  /* 0x0000001119117208 */ /* 0x000fcc0004000000 */
[----:B------:R-:W-:Y:S01]  /*0510*/  DFMA R16, R16, R16, R22 ;  /* 0x000000101010722b */ /* 0x000fe20000000016 */
[----:B------:R-:W-:Y:S02]  /*0520*/  IMAD.MOV.U32 R22, RZ, RZ, 0x0 ;  /* 0x00000000ff167424 */ /* 0x000fe400078e00ff */
[----:B------:R-:W-:-:S03]  /*0530*/  IMAD.MOV.U32 R23, RZ, RZ, 0x3fd80000 ;  /* 0x3fd80000ff177424 */ /* 0x000fc600078e00ff */
[----:B------:R-:W0:Y:S04]  /*0540*/  MUFU.RSQ64H R19, R17 ;  /* 0x0000001100137308 */ /* 0x000e280000001c00 */
[----:B------:R-:W-:-:S05]  /*0550*/  VIADD R18, R17, 0xfcb00000 ;  /* 0xfcb0000011127836 */ /* 0x000fca0000000000 */
[----:B------:R-:W-:Y:S01]  /*0560*/  ISETP.GE.U32.AND P0, PT, R18, 0x7ca00000, PT ;  /* 0x7ca000001200780c */ /* 0x000fe20003f06070 */
[----:B0-----:R-:W-:-:S08]  /*0570*/  DMUL R20, R18, R18 ;  /* 0x0000001212147228 */ /* 0x001fd00000000000 */
[----:B------:R-:W-:-:S08]  /*0580*/  DFMA R20, R16, -R20, 1 ;  /* 0x3ff000001014742b */ /* 0x000fd00000000814 */
[----:B------:R-:W-:Y:S02]  /*0590*/  DFMA R22, R20, R22, 0.5 ;  /* 0x3fe000001416742b */ /* 0x000fe40000000016 */
[----:B------:R-:W-:-:S08]  /*05a0*/  DMUL R20, R18, R20 ;  /* 0x0000001412147228 */ /* 0x000fd00000000000 */
[----:B------:R-:W-:-:S08]  /*05b0*/  DFMA R28, R22, R20, R18 ;  /* 0x00000014161c722b */ /* 0x000fd00000000012 */
[----:B------:R-:W-:Y:S02]  /*05c0*/  DMUL R22, R16, R28 ;  /* 0x0000001c10167228 */ /* 0x000fe40000000000 */
[----:B------:R-:W-:Y:S02]  /*05d0*/  VIADD R27, R29, 0xfff00000 ;  /* 0xfff000001d1b7836 */ /* 0x000fe40000000000 */
[----:B------:R-:W-:-:S04]  /*05e0*/  IMAD.MOV.U32 R26, RZ, RZ, R28 ;  /* 0x000000ffff1a7224 */ /* 0x000fc800078e001c */
[----:B------:R-:W-:-:S08]  /*05f0*/  DFMA R24, R22, -R22, R16 ;  /* 0x800000161618722b */ /* 0x000fd00000000010 */
[----:B------:R-:W-:Y:S01]  /*0600*/  DFMA R20, R24, R26, R22 ;  /* 0x0000001a1814722b */ /* 0x000fe20000000016 */
[----:B------:R-:W-:Y:S10]  /*0610*/  @!P0 BRA `(.L_x_2) ;  /* 0x0000000000088947 */ /* 0x000ff40003800000 */
[----:B------:R-:W-:-:S07]  /*0620*/  MOV R0, 0x640 ;  /* 0x0000064000007802 */ /* 0x000fce0000000f00 */
[----:B------:R-:W-:Y:S05]  /*0630*/  CALL.REL.NOINC `($__internal_2_$__cuda_sm20_dsqrt_rn_f64_mediumpath_v1) ;  /* 0x0000001000147944 */ /* 0x000fea0003c00000 */
.L_x_2:
[----:B------:R-:W-:Y:S05]  /*0640*/  BSYNC.RECONVERGENT B0 ;  /* 0x0000000000007941 */ /* 0x000fea0003800200 */
.L_x_1:
[----:B------:R-:W0:Y:S01]  /*0650*/  MUFU.RCP64H R17, R21 ;  /* 0x0000001500117308 */ /* 0x000e220000001800 */
[----:B------:R-:W-:Y:S01]  /*0660*/  VIADD R16, R21, 0x300402 ;  /* 0x0030040215107836 */ /* 0x000fe20000000000 */
[----:B------:R-:W-:Y:S04]  /*0670*/  BSSY.RECONVERGENT B0, `(.L_x_3) ;  /* 0x0000010000007945 */ /* 0x000fe80003800200 */
[----:B------:R-:W-:Y:S01]  /*0680*/  FSETP.GEU.AND P0, PT, |R16|, 5.8789094863358348022e-39, PT ;  /* 0x004004021000780b */ /* 0x000fe20003f0e200 */
[----:B0-----:R-:W-:-:S08]  /*0690*/  DFMA R18, R16, -R20, 1 ;  /* 0x3ff000001012742b */ /* 0x001fd00000000814 */
[----:B------:R-:W-:-:S08]  /*06a0*/  DFMA R18, R18, R18, R18 ;  /* 0x000000121212722b */ /* 0x000fd00000000012 */
[----:B------:R-:W-:-:S08]  /*06b0*/  DFMA R18, R16, R18, R16 ;  /* 0x000000121012722b */ /* 0x000fd00000000010 */
[----:B------:R-:W-:-:S08]  /*06c0*/  DFMA R22, R18, -R20, 1 ;  /* 0x3ff000001216742b */ /* 0x000fd00000000814 */
[----:B------:R-:W-:Y:S01]  /*06d0*/  DFMA R16, R18, R22, R18 ;  /* 0x000000161210722b */ /* 0x000fe20000000012 */
[----:B------:R-:W-:Y:S10]  /*06e0*/  @P0 BRA `(.L_x_4) ;  /* 0x0000000000200947 */ /* 0x000ff40003800000 */
[----:B------:R-:W-:Y:S01]  /*06f0*/  LOP3.LUT R0, R21, 0x7fffffff, RZ, 0xc0, !PT ;  /* 0x7fffffff15007812 */ /* 0x000fe200078ec0ff */
[----:B------:R-:W-:Y:S01]  /*0700*/  IMAD.MOV.U32 R17, RZ, RZ, R21 ;  /* 0x000000ffff117224 */ /* 0x000fe200078e0015 */
[----:B------:R-:W-:-:S03]  /*0710*/  MOV R16, R20 ;  /* 0x0000001400107202 */ /* 0x000fc60000000f00 */
[----:B------:R-:W-:Y:S01]  /*0720*/  VIADD R20, R0, 0xfff00000 ;  /* 0xfff0000000147836 */ /* 0x000fe20000000000 */
[----:B------:R-:W-:-:S07]  /*0730*/  MOV R0, 0x750 ;  /* 0x0000075000007802 */ /* 0x000fce0000000f00 */
[----:B------:R-:W-:Y:S05]  /*0740*/  CALL.REL.NOINC `($__internal_0_$__cuda_sm20_dblrcp_rn_slowpath_v3) ;  /* 0x0000000400f47944 */ /* 0x000fea0003c00000 */
[----:B------:R-:W-:Y:S02]  /*0750*/  IMAD.MOV.U32 R16, RZ, RZ, R18 ;  /* 0x000000ffff107224 */ /* 0x000fe400078e0012 */
[----:B------:R-:W-:-:S07]  /*0760*/  IMAD.MOV.U32 R17, RZ, RZ, R19 ;  /* 0x000000ffff117224 */ /* 0x000fce00078e0013 */
.L_x_4:
[----:B------:R-:W-:Y:S05]  /*0770*/  BSYNC.RECONVERGENT B0 ;  /* 0x0000000000007941 */ /* 0x000fea0003800200 */
.L_x_3:
[----:B------:R-:W2:Y:S01]  /*0780*/  LDG.E.64.CONSTANT R18, desc[UR4][R14.64+0x20] ;  /* 0x000020040e127981 */ /* 0x000ea2000c1e9b00 */
[----:B------:R-:W-:Y:S01]  /*0790*/  BSSY.RECONVERGENT B0, `(.L_x_5) ;  /* 0x0000004000007945 */ /* 0x000fe20003800200 */
[----:B------:R-:W-:Y:S01]  /*07a0*/  MOV R0, 0x7d0 ;  /* 0x000007d000007802 */ /* 0x000fe20000000f00 */
[----:B--2---:R-:W-:-:S11]  /*07b0*/  DMUL R16, R18, R16 ;  /* 0x0000001012107228 */ /* 0x004fd60000000000 */
[----:B------:R-:W-:Y:S05]  /*07c0*/  CALL.REL.NOINC `($_Z10insertionsPdPK13StructureAtomid$__internal_accurate_pow) ;  /* 0x0000001000647944 */ /* 0x000fea0003c00000 */
[----:B------:R-:W-:Y:S05]  /*07d0*/  BSYNC.RECONVERGENT B0 ;  /* 0x0000000000007941 */ /* 0x000fea0003800200 */
.L_x_5:
[C---:B------:R-:W-:Y:S01]  /*07e0*/  DADD R18, R16.reuse, 6 ;  /* 0x4018000010127429 */ /* 0x040fe20000000000 */
[----:B------:R-:W-:Y:S01]  /*07f0*/  BSSY.RECONVERGENT B0, `(.L_x_6) ;  /* 0x000000d000007945 */ /* 0x000fe20003800200 */
[----:B------:R-:W-:-:S08]  /*0800*/  DSETP.NEU.AND P0, PT, R16, RZ, PT ;  /* 0x000000ff1000722a */ /* 0x000fd00003f0d000 */
[----:B------:R-:W-:Y:S02]  /*0810*/  LOP3.LUT R18, R19, 0x7ff00000, RZ, 0xc0, !PT ;  /* 0x7ff0000013127812 */ /* 0x000fe400078ec0ff */
[----:B------:R-:W-:Y:S02]  /*0820*/  FSEL R19, R22, RZ, P0 ;  /* 0x000000ff16137208 */ /* 0x000fe40000000000 */
[----:B------:R-:W-:Y:S02]  /*0830*/  ISETP.NE.AND P1, PT, R18, 0x7ff00000, PT ;  /* 0x7ff000001200780c */ /* 0x000fe40003f25270 */
[----:B------:R-:W-:-:S11]  /*0840*/  FSEL R18, R20, RZ, P0 ;  /* 0x000000ff14127208 */ /* 0x000fd60000000000 */
[----:B------:R-:W-:Y:S05]  /*0850*/  @P1 BRA `(.L_x_7) ;  /* 0x0000000000181947 */ /* 0x000fea0003800000 */
[----:B------:R-:W-:-:S14]  /*0860*/  DSETP.NAN.AND P0, PT, R16, R16, PT ;  /* 0x000000101000722a */ /* 0x000fdc0003f08000 */
[----:B------:R-:W-:Y:S01]  /*0870*/  @P0 DADD R18, R16, 6 ;  /* 0x4018000010120429 */ /* 0x000fe20000000000 */
[----:B------:R-:W-:Y:S10]  /*0880*/  @P0 BRA `(.L_x_7) ;  /* 0x00000000000c0947 */ /* 0x000ff40003800000 */
[----:B------:R-:W-:-:S14]  /*0890*/  DSETP.NEU.AND P0, PT, |R16|, +INF , PT ;  /* 0x7ff000001000742a */ /* 0x000fdc0003f0d200 */
[----:B------:R-:W-:Y:S02]  /*08a0*/  @!P0 IMAD.MOV.U32 R18, RZ, RZ, 0x0 ;  /* 0x00000000ff128424 */ /* 0x000fe400078e00ff */
[----:B------:R-:W-:-:S07]  /*08b0*/  @!P0 IMAD.MOV.U32 R19, RZ, RZ, 0x7ff00000 ;  /* 0x7ff00000ff138424 */ /* 0x000fce00078e00ff */
.L_x_7:
[----:B------:R-:W-:Y:S05]  /*08c0*/  BSYNC.RECONVERGENT B0 ;  /* 0x0000000000007941 */ /* 0x000fea0003800200 */
.L_x_6:
[----:B------:R-:W2:Y:S01]  /*08d0*/  LDG.E.64.CONSTANT R14, desc[UR4][R14.64+0x18] ;  /* 0x000018040e0e7981 */ /* 0x000ea2000c1e9b00 */
[----:B------:R-:W-:Y:S01]  /*08e0*/  IADD3 R34, PT, PT, R34, 0x1, RZ ;  /* 0x0000000122227810 */ /* 0x000fe20007ffe0ff */
[----:B------:R-:W-:Y:S01]  /*08f0*/  I2F.F64 R22, UR12 ;  /* 0x0000000c00167d12 */ /* 0x000fe20008201c00 */
[----:B------:R-:W-:-:S06]  /*0900*/  DSETP.NEU.AND P0, PT, R16, 1, PT ;  /* 0x3ff000001000742a */ /* 0x000fcc0003f0d000 */
[----:B------:R-:W-:Y:S01]  /*0910*/  FSEL R16, R18, RZ, P0 ;  /* 0x000000ff12107208 */ /* 0x000fe20000000000 */
[----:B------:R-:W0:Y:S01]  /*0920*/  I2F.F64.U32 R20, R34 ;  /* 0x0000002200147312 */ /* 0x000e220000201800 */
[----:B------:R-:W-:-:S06]  /*0930*/  FSEL R17, R19, 1.875, P0 ;  /* 0x3ff0000013117808 */ /* 0x000fcc0000000000 */
[----:B------:R-:W-:Y:S02]  /*0940*/  DFMA R16, R16, R16, -R16 ;  /* 0x000000101010722b */ /* 0x000fe40000000810 */
[----:B0-----:R-:W-:Y:S02]  /*0950*/  DSETP.GT.AND P0, PT, R22, R20, PT ;  /* 0x000000141600722a */ /* 0x001fe40003f04000 */
[----:B--2---:R-:W-:-:S08]  /*0960*/  DMUL R18, R14, 4 ;  /* 0x401000000e127828 */ /* 0x004fd00000000000 */
[----:B------:R-:W-:-:S04]  /*0970*/  DFMA R12, R18, R16, R12 ;  /* 0x00000010120c722b */ /* 0x000fc8000000000c */
[----:B------:R-:W-:Y:S07]  /*0980*/  @P0 BRA `(.L_x_8) ;  /* 0xfffffff800540947 */ /* 0x000fee000383ffff */
.L_x_0:
[----:B------:R-:W0:Y:S01]  /*0990*/  MUFU.RCP64H R5, -2477.5703125 ;  /* 0xc0a35b2400057908 */ /* 0x000e220000001800 */
[----:B------:R-:W-:Y:S01]  /*09a0*/  IMAD.MOV.U32 R8, RZ, RZ, -0x22d0e560 ;  /* 0xdd2f1aa0ff087424 */ /* 0x000fe200078e00ff */
[----:B------:R-:W-:Y:S01]  /*09b0*/  FSETP.GEU.AND P1, PT, |R13|, 6.5827683646048100446e-37, PT ;  /* 0x036000000d00780b */ /* 0x000fe20003f2e200 */
[----:B------:R-:W-:Y:S01]  /*09c0*/  IMAD.MOV.U32 R9, RZ, RZ, 0x40a35b24 ;  /* 0x40a35b24ff097424 */ /* 0x000fe200078e00ff */
[----:B------:R-:W-:Y:S01]  /*09d0*/  BSSY.RECONVERGENT B0, `(.L_x_9) ;  /* 0x0000013000007945 */ /* 0x000fe20003800200 */
[----:B------:R-:W-:-:S06]  /*09e0*/  IMAD.MOV.U32 R4, RZ, RZ, 0x1 ;  /* 0x00000001ff047424 */ /* 0x000fcc00078e00ff */
[----:B0-----:R-:W-:-:S08]  /*09f0*/  DFMA R6, R4, R8, 1 ;  /* 0x3ff000000406742b */ /* 0x001fd00000000008 */
[----:B------:R-:W-:-:S08]  /*0a00*/  DFMA R6, R6, R6, R6 ;  /* 0x000000060606722b */ /* 0x000fd00000000006 */
[----:B------:R-:W-:-:S08]  /*0a10*/  DFMA R6, R4, R6, R4 ;  /* 0x000000060406722b */ /* 0x000fd00000000004 */
[----:B------:R-:W-:-:S08]  /*0a20*/  DFMA R4, R6, R8, 1 ;  /* 0x3ff000000604742b */ /* 0x000fd00000000008 */
[----:B------:R-:W-:-:S08]  /*0a30*/  DFMA R4, R6, R4, R6 ;  /* 0x000000040604722b */ /* 0x000fd00000000006 */
[----:B------:R-:W-:-:S08]  /*0a40*/  DMUL R6, R4, R12 ;  /* 0x0000000c04067228 */ /* 0x000fd00000000000 */
[----:B------:R-:W-:-:S08]  /*0a50*/  DFMA R8, R6, R8, R12 ;  /* 0x000000080608722b */ /* 0x000fd0000000000c */
[----:B------:R-:W-:-:S10]  /*0a60*/  DFMA R4, R4, R8, R6 ;  /* 0x000000080404722b */ /* 0x000fd40000000006 */
[----:B------:R-:W-:-:S05]  /*0a70*/  FFMA R0, RZ, -5.1048755645751953125, R5 ;  /* 0xc0a35b24ff007823 */ /* 0x000fca0000000005 */
[----:B------:R-:W-:-:S13]  /*0a80*/  FSETP.GT.AND P0, PT, |R0|, 1.469367938527859385e-39, PT ;  /* 0x001000000000780b */ /* 0x000fda0003f04200 */
[----:B------:R-:W-:Y:S05]  /*0a90*/  @P0 BRA P1, `(.L_x_10) ;  /* 0x0000000000180947 */ /* 0x000fea0000800000 */
[----:B------:R-:W-:Y:S01]  /*0aa0*/  IMAD.MOV.U32 R6, RZ, RZ, R12 ;  /* 0x000000ffff067224 */ /* 0x000fe200078e000c */
[----:B------:R-:W-:Y:S01]  /*0ab0*/  MOV R0, 0xae0 ;  /* 0x00000ae000007802 */ /* 0x000fe20000000f00 */
[----:B------:R-:W-:-:S07]  /*0ac0*/  IMAD.MOV.U32 R7, RZ, RZ, R13 ;  /* 0x000000ffff077224 */ /* 0x000fce00078e000d */
[----:B------:R-:W-:Y:S05]  /*0ad0*/  CALL.REL.NOINC `($__internal_1_$__cuda_sm20_div_rn_f64_full) ;  /* 0x0000000400b07944 */ /* 0x000fea0003c00000 */
[----:B------:R-:W-:Y:S01]  /*0ae0*/  IMAD.MOV.U32 R4, RZ, RZ, R12 ;  /* 0x000000ffff047224 */ /* 0x000fe200078e000c */
[----:B------:R-:W-:-:S07]  /*0af0*/  MOV R5, R13 ;  /* 0x0000000d00057202 */ /* 0x000fce0000000f00 */
.L_x_10:
[----:B------:R-:W-:Y:S05]  /*0b00*/  BSYNC.RECONVERGENT B0 ;  /* 0x0000000000007941 */ /* 0x000fea0003800200 */
.L_x_9:
[----:B------:R-:W-:Y:S01]  /*0b10*/  IMAD.MOV.U32 R6, RZ, RZ, 0x652b82fe ;  /* 0x652b82feff067424 */ /* 0x000fe200078e00ff */
[----:B------:R-:W-:Y:S01]  /*0b20*/  UMOV UR6, 0xfefa39ef ;  /* 0xfefa39ef00067882 */ /* 0x000fe20000000000 */
[----:B------:R-:W-:Y:S01]  /*0b30*/  IMAD.MOV.U32 R7, RZ, RZ, 0x3ff71547 ;  /* 0x3ff71547ff077424 */ /* 0x000fe200078e00ff */
[----:B------:R-:W-:Y:S01]  /*0b40*/  UMOV UR7, 0x3fe62e42 ;  /* 0x3fe62e4200077882 */ /* 0x000fe20000000000 */
[----:B------:R-:W-:Y:S01]  /*0b50*/  FSETP.GEU.AND P0, PT, |R5|, 4.1917929649353027344, PT ;  /* 0x4086232b0500780b */ /* 0x000fe20003f0e200 */
[----:B------:R-:W-:Y:S03]  /*0b60*/  BSSY.RECONVERGENT B0, `(.L_x_11) ;  /* 0x0000036000007945 */ /* 0x000fe60003800200 */
[----:B------:R-:W-:-:S08]  /*0b70*/  DFMA R6, R4, R6, 6.75539944105574400000e+15 ;  /* 0x433800000406742b */ /* 0x000fd00000000006 */
[----:B------:R-:W-:-:S08]  /*0b80*/  DADD R8, R6, -6.75539944105574400000e+15 ;  /* 0xc338000006087429 */ /* 0x000fd00000000000 */
[----:B------:R-:W-:Y:S01]  /*0b90*/  DFMA R10, R8, -UR6, R4 ;  /* 0x80000006080a7c2b */ /* 0x000fe20008000004 */
[----:B------:R-:W-:Y:S01]  /*0ba0*/  UMOV UR6, 0x3b39803f ;  /* 0x3b39803f00067882 */ /* 0x000fe20000000000 */
[----:B------:R-:W-:-:S06]  /*0bb0*/  UMOV UR7, 0x3c7abc9e ;  /* 0x3c7abc9e00077882 */ /* 0x000fcc0000000000 */
[----:B------:R-:W-:Y:S01]  /*0bc0*/  DFMA R10, R8, -UR6, R10 ;  /* 0x80000006080a7c2b */ /* 0x000fe2000800000a */
[----:B------:R-:W-:Y:S01]  /*0bd0*/  UMOV UR6, 0x69ce2bdf ;  /* 0x69ce2bdf00067882 */ /* 0x000fe20000000000 */
[----:B------:R-:W-:Y:S01]  /*0be0*/  IMAD.MOV.U32 R8, RZ, RZ, -0x35dec16 ;  /* 0xfca213eaff087424 */ /* 0x000fe200078e00ff */
[----:B------:R-:W-:Y:S01]  /*0bf0*/  UMOV UR7, 0x3e5ade15 ;  /* 0x3e5ade1500077882 */ /* 0x000fe20000000000 */
[----:B------:R-:W-:-:S06]  /*0c00*/  IMAD.MOV.U32 R9, RZ, RZ, 0x3e928af3 ;  /* 0x3e928af3ff097424 */ /* 0x000fcc00078e00ff */
[----:B------:R-:W-:Y:S01]  /*0c10*/  DFMA R8, R10, UR6, R8 ;  /* 0x000000060a087c2b */ /* 0x000fe20008000008 */
[----:B------:R-:W-:Y:S01]  /*0c20*/  UMOV UR6, 0x62401315 ;  /* 0x6240131500067882 */ /* 0x000fe20000000000 */
[----:B------:R-:W-:-:S06]  /*0c30*/  UMOV UR7, 0x3ec71dee ;  /* 0x3ec71dee00077882 */ /* 0x000fcc0000000000 */
[----:B------:R-:W-:Y:S01]  /*0c40*/  DFMA R8, R10, R8, UR6 ;  /* 0x000000060a087e2b */ /* 0x000fe20008000008 */
        /* <DEDUP_REMOVED lines=20> */
[----:B------:R-:W-:-:S08]  /*0d90*/  DFMA R8, R10, R8, UR6 ;  /* 0x000000060a087e2b */ /* 0x000fd00008000008 */
[----:B------:R-:W-:-:S08]  /*0da0*/  DFMA R8, R10, R8, 1 ;  /* 0x3ff000000a08742b */ /* 0x000fd00000000008 */
[----:B------:R-:W-:-:S10]  /*0db0*/  DFMA R10, R10, R8, 1 ;  /* 0x3ff000000a0a742b */ /* 0x000fd40000000008 */
[----:B------:R-:W-:Y:S02]  /*0dc0*/  IMAD R9, R6, 0x100000, R11 ;  /* 0x0010000006097824 */ /* 0x000fe400078e020b */
[----:B------:R-:W-:Y:S01]  /*0dd0*/  IMAD.MOV.U32 R8, RZ, RZ, R10 ;  /* 0x000000ffff087224 */ /* 0x000fe200078e000a */
[----:B------:R-:W-:Y:S06]  /*0de0*/  @!P0 BRA `(.L_x_12) ;  /* 0x0000000000348947 */ /* 0x000fec0003800000 */
[----:B------:R-:W-:Y:S01]  /*0df0*/  FSETP.GEU.AND P1, PT, |R5|, 4.2275390625, PT ;  /* 0x408748000500780b */ /* 0x000fe20003f2e200 */
[C---:B------:R-:W-:Y:S02]  /*0e00*/  DADD R8, R4.reuse, +INF ;  /* 0x7ff0000004087429 */ /* 0x040fe40000000000 */
[----:B------:R-:W-:-:S08]  /*0e10*/  DSETP.GEU.AND P0, PT, R4, RZ, PT ;  /* 0x000000ff0400722a */ /* 0x000fd00003f0e000 */
[----:B------:R-:W-:Y:S02]  /*0e20*/  FSEL R8, R8, RZ, P0 ;  /* 0x000000ff08087208 */ /* 0x000fe40000000000 */
[----:B------:R-:W-:Y:S01]  /*0e30*/  @!P1 LEA.HI R0, R6, R6, RZ, 0x1 ;  /* 0x0000000606009211 */ /* 0x000fe200078f08ff */
[----:B------:R-:W-:Y:S01]  /*0e40*/  @!P1 IMAD.MOV.U32 R4, RZ, RZ, R10 ;  /* 0x000000ffff049224 */ /* 0x000fe200078e000a */
[----:B------:R-:W-:Y:S02]  /*0e50*/  FSEL R9, R9, RZ, P0 ;  /* 0x000000ff09097208 */ /* 0x000fe40000000000 */
[----:B------:R-:W-:-:S04]  /*0e60*/  @!P1 SHF.R.S32.HI R5, RZ, 0x1, R0 ;  /* 0x00000001ff059819 */ /* 0x000fc80000011400 */
[----:B------:R-:W-:Y:S01]  /*0e70*/  @!P1 IADD3 R6, PT, PT, R6, -R5, RZ ;  /* 0x8000000506069210 */ /* 0x000fe20007ffe0ff */
[----:B------:R-:W-:-:S03]  /*0e80*/  @!P1 IMAD R5, R5, 0x100000, R11 ;  /* 0x0010000005059824 */ /* 0x000fc600078e020b */
[----:B------:R-:W-:Y:S01]  /*0e90*/  @!P1 LEA R7, R6, 0x3ff00000, 0x14 ;  /* 0x3ff0000006079811 */ /* 0x000fe200078ea0ff */
[----:B------:R-:W-:-:S06]  /*0ea0*/  @!P1 IMAD.MOV.U32 R6, RZ, RZ, RZ ;  /* 0x000000ffff069224 */ /* 0x000fcc00078e00ff */
[----:B------:R-:W-:-:S11]  /*0eb0*/  @!P1 DMUL R8, R4, R6 ;  /* 0x0000000604089228 */ /* 0x000fd60000000000 */
.L_x_12:
[----:B------:R-:W-:Y:S05]  /*0ec0*/  BSYNC.RECONVERGENT B0 ;  /* 0x0000000000007941 */ /* 0x000fea0003800200 */
.L_x_11:
[----:B------:R-:W0:Y:S02]  /*0ed0*/  LDCU.64 UR6, c[0x0][0x380] ;  /* 0x00007000ff0677ac */ /* 0x000e240008000a00 */
[----:B0-----:R-:W-:-:S04]  /*0ee0*/  LEA R4, P0, R2, UR6, 0x3 ;  /* 0x0000000602047c11 */ /* 0x001fc8000f8018ff */
[----:B------:R-:W-:-:S05]  /*0ef0*/  LEA.HI.X R5, R2, UR7, R3, 0x3, P0 ;  /* 0x0000000702057c11 */ /* 0x000fca00080f1c03 */
[----:B------:R-:W-:Y:S01]  /*0f00*/  STG.E.64 desc[UR4][R4.64], R8 ;  /* 0x0000000804007986 */ /* 0x000fe2000c101b04 */
[----:B------:R-:W-:Y:S05]  /*0f10*/  EXIT ;  /* 0x000000000000794d */ /* 0x000fea0003800000 */
        .weak           $__internal_0_$__cuda_sm20_dblrcp_rn_slowpath_v3
        .type           $__internal_0_$__cuda_sm20_dblrcp_rn_slowpath_v3,@function
        .size           $__internal_0_$__cuda_sm20_dblrcp_rn_slowpath_v3,($__internal_1_$__cuda_sm20_div_rn_f64_full - $__internal_0_$__cuda_sm20_dblrcp_rn_slowpath_v3)
$__internal_0_$__cuda_sm20_dblrcp_rn_slowpath_v3:
[----:B------:R-:W-:Y:S01]  /*0f20*/  DSETP.GTU.AND P0, PT, |R16|, +INF , PT ;  /* 0x7ff000001000742a */ /* 0x000fe20003f0c200 */
[----:B------:R-:W-:-:S13]  /*0f30*/  BSSY.RECONVERGENT B1, `(.L_x_13) ;  /* 0x0000023000017945 */ /* 0x000fda0003800200 */
[----:B------:R-:W-:Y:S05]  /*0f40*/  @P0 BRA `(.L_x_14) ;  /* 0x00000000007c0947 */ /* 0x000fea0003800000 */
[----:B------:R-:W-:-:S05]  /*0f50*/  LOP3.LUT R21, R17, 0x7fffffff, RZ, 0xc0, !PT ;  /* 0x7fffffff11157812 */ /* 0x000fca00078ec0ff */
[----:B------:R-:W-:-:S05]  /*0f60*/  VIADD R18, R21, 0xffffffff ;  /* 0xffffffff15127836 */ /* 0x000fca0000000000 */
[----:B------:R-:W-:-:S13]  /*0f70*/  ISETP.GE.U32.AND P0, PT, R18, 0x7fefffff, PT ;  /* 0x7fefffff1200780c */ /* 0x000fda0003f06070 */
[----:B------:R-:W-:Y:S01]  /*0f80*/  @P0 LOP3.LUT R19, R17, 0x7ff00000, RZ, 0x3c, !PT ;  /* 0x7ff0000011130812 */ /* 0x000fe200078e3cff */
[----:B------:R-:W-:Y:S01]  /*0f90*/  @P0 IMAD.MOV.U32 R18, RZ, RZ, RZ ;  /* 0x000000ffff120224 */ /* 0x000fe200078e00ff */
[----:B------:R-:W-:Y:S06]  /*0fa0*/  @P0 BRA `(.L_x_15) ;  /* 0x00000000006c0947 */ /* 0x000fec0003800000 */
[----:B------:R-:W-:-:S13]  /*0fb0*/  ISETP.GE.U32.AND P0, PT, R21, 0x1000001, PT ;  /* 0x010000011500780c */ /* 0x000fda0003f06070 */
[----:B------:R-:W-:Y:S05]  /*0fc0*/  @!P0 BRA `(.L_x_16) ;  /* 0x0000000000348947 */ /* 0x000fea0003800000 */
[----:B------:R-:W-:Y:S01]  /*0fd0*/  VIADD R19, R17, 0xc0200000 ;  /* 0xc020000011137836 */ /* 0x000fe20000000000 */
[----:B------:R-:W-:-:S03]  /*0fe0*/  MOV R18, R16 ;  /* 0x0000001000127202 */ /* 0x000fc60000000f00 */
[----:B------:R-:W0:Y:S03]  /*0ff0*/  MUFU.RCP64H R21, R19 ;  /* 0x0000001300157308 */ /* 0x000e260000001800 */
[----:B0-----:R-:W-:-:S08]  /*1000*/  DFMA R22, -R18, R20, 1 ;  /* 0x3ff000001216742b */ /* 0x001fd00000000114 */
[----:B------:R-:W-:-:S08]  /*1010*/  DFMA R22, R22, R22, R22 ;  /* 0x000000161616722b */ /* 0x000fd00000000016 */
[----:B------:R-:W-:-:S08]  /*1020*/  DFMA R22, R20, R22, R20 ;  /* 0x000000161416722b */ /* 0x000fd00000000014 */
[----:B------:R-:W-:-:S08]  /*1030*/  DFMA R20, -R18, R22, 1 ;  /* 0x3ff000001214742b */ /* 0x000fd00000000116 */
[----:B------:R-:W-:-:S08]  /*1040*/  DFMA R20, R22, R20, R22 ;  /* 0x000000141614722b */ /* 0x000fd00000000016 */
[----:B------:R-:W-:-:S08]  /*1050*/  DMUL R20, R20, 2.2250738585072013831e-308 ;  /* 0x0010000014147828 */ /* 0x000fd00000000000 */
[----:B------:R-:W-:-:S08]  /*1060*/  DFMA R16, -R16, R20, 1 ;  /* 0x3ff000001010742b */ /* 0x000fd00000000114 */
[----:B------:R-:W-:-:S08]  /*1070*/  DFMA R16, R16, R16, R16 ;  /* 0x000000101010722b */ /* 0x000fd00000000010 */
[----:B------:R-:W-:Y:S01]  /*1080*/  DFMA R18, R20, R16, R20 ;  /* 0x000000101412722b */ /* 0x000fe20000000014 */
[----:B------:R-:W-:Y:S10]  /*1090*/  BRA `(.L_x_15) ;  /* 0x0000000000307947 */ /* 0x000ff40003800000 */
.L_x_16:
[----:B------:R-:W-:Y:S01]  /*10a0*/  DMUL R16, R16, 8.11296384146066816958e+31 ;  /* 0x4690000010107828 */ /* 0x000fe20000000000 */
[----:B------:R-:W-:-:S05]  /*10b0*/  IMAD.MOV.U32 R18, RZ, RZ, R20 ;  /* 0x000000ffff127224 */ /* 0x000fca00078e0014 */
[----:B------:R-:W0:Y:S02]  /*10c0*/  MUFU.RCP64H R19, R17 ;  /* 0x0000001100137308 */ /* 0x000e240000001800 */
[----:B0-----:R-:W-:-:S08]  /*10d0*/  DFMA R20, -R16, R18, 1 ;  /* 0x3ff000001014742b */ /* 0x001fd00000000112 */
[----:B------:R-:W-:-:S08]  /*10e0*/  DFMA R20, R20, R20, R20 ;  /* 0x000000141414722b */ /* 0x000fd00000000014 */
[----:B------:R-:W-:-:S08]  /*10f0*/  DFMA R20, R18, R20, R18 ;  /* 0x000000141214722b */ /* 0x000fd00000000012 */
[----:B------:R-:W-:-:S08]  /*1100*/  DFMA R18, -R16, R20, 1 ;  /* 0x3ff000001012742b */ /* 0x000fd00000000114 */
[----:B------:R-:W-:-:S08]  /*1110*/  DFMA R18, R20, R18, R20 ;  /* 0x000000121412722b */ /* 0x000fd00000000014 */
[----:B------:R-:W-:Y:S01]  /*1120*/  DMUL R18, R18, 8.11296384146066816958e+31 ;  /* 0x4690000012127828 */ /* 0x000fe20000000000 */
[----:B------:R-:W-:Y:S10]  /*1130*/  BRA `(.L_x_15) ;  /* 0x0000000000087947 */ /* 0x000ff40003800000 */
.L_x_14:
[----:B------:R-:W-:Y:S01]  /*1140*/  LOP3.LUT R19, R17, 0x80000, RZ, 0xfc, !PT ;  /* 0x0008000011137812 */ /* 0x000fe200078efcff */
[----:B------:R-:W-:-:S07]  /*1150*/  IMAD.MOV.U32 R18, RZ, RZ, R16 ;  /* 0x000000ffff127224 */ /* 0x000fce00078e0010 */
.L_x_15:
[----:B------:R-:W-:Y:S05]  /*1160*/  BSYNC.RECONVERGENT B1 ;  /* 0x0000000000017941 */ /* 0x000fea0003800200 */
.L_x_13:
[----:B------:R-:W-:Y:S02]  /*1170*/  IMAD.MOV.U32 R16, RZ, RZ, R0 ;  /* 0x000000ffff107224 */ /* 0x000fe400078e0000 */
[----:B------:R-:W-:-:S04]  /*1180*/  IMAD.MOV.U32 R17, RZ, RZ, 0x0 ;  /* 0x00000000ff117424 */ /* 0x000fc800078e00ff */
[----:B------:R-:W-:Y:S05]  /*1190*/  RET.REL.NODEC R16 `(_Z10insertionsPdPK13StructureAtomid) ;  /* 0xffffffec10987950 */ /* 0x000fea0003c3ffff */
        .weak           $__internal_1_$__cuda_sm20_div_rn_f64_full
        .type           $__internal_1_$__cuda_sm20_div_rn_f64_full,@function
        .size           $__internal_1_$__cuda_sm20_div_rn_f64_full,($__internal_2_$__cuda_sm20_dsqrt_rn_f64_mediumpath_v1 - $__internal_1_$__cuda_sm20_div_rn_f64_full)
$__internal_1_$__cuda_sm20_div_rn_f64_full:
[----:B------:R-:W-:Y:S01]  /*11a0*/  IMAD.MOV.U32 R5, RZ, RZ, -0x400ca4dc ;  /* 0xbff35b24ff057424 */ /* 0x000fe200078e00ff */
[----:B------:R-:W-:Y:S01]  /*11b0*/  MOV R8, 0x1 ;  /* 0x0000000100087802 */ /* 0x000fe20000000f00 */
[----:B------:R-:W-:Y:S01]  /*11c0*/  IMAD.MOV.U32 R4, RZ, RZ, -0x22d0e560 ;  /* 0xdd2f1aa0ff047424 */ /* 0x000fe200078e00ff */
[C---:B------:R-:W-:Y:S01]  /*11d0*/  FSETP.GEU.AND P1, PT, |R7|.reuse, 1.469367938527859385e-39, PT ;  /* 0x001000000700780b */ /* 0x040fe20003f2e200 */
[----:B------:R-:W0:Y:S01]  /*11e0*/  MUFU.RCP64H R9, R5 ;  /* 0x0000000500097308 */ /* 0x000e220000001800 */
[----:B------:R-:W-:Y:S01]  /*11f0*/  LOP3.LUT R21, R7, 0x7ff00000, RZ, 0xc0, !PT ;  /* 0x7ff0000007157812 */ /* 0x000fe200078ec0ff */
[----:B------:R-:W-:Y:S01]  /*1200*/  IMAD.MOV.U32 R17, RZ, RZ, 0x1ca00000 ;  /* 0x1ca00000ff117424 */ /* 0x000fe200078e00ff */
[----:B------:R-:W-:Y:S01]  /*1210*/  BSSY.RECONVERGENT B1, `(.L_x_17) ;  /* 0x0000044000017945 */ /* 0x000fe20003800200 */
[----:B------:R-:W-:Y:S01]  /*1220*/  IMAD.MOV.U32 R19, RZ, RZ, 0x40a00000 ;  /* 0x40a00000ff137424 */ /* 0x000fe200078e00ff */
[----:B------:R-:W-:Y:S01]  /*1230*/  ISETP.GE.U32.AND P0, PT, R21, 0x40a00000, PT ;  /* 0x40a000001500780c */ /* 0x000fe20003f06070 */
[----:B------:R-:W-:-:S03]  /*1240*/  IMAD.MOV.U32 R16, RZ, RZ, R21 ;  /* 0x000000ffff107224 */ /* 0x000fc600078e0015 */
[----:B------:R-:W-:Y:S02]  /*1250*/  SEL R17, R17, 0x63400000, !P0 ;  /* 0x6340000011117807 */ /* 0x000fe40004000000 */
[----:B------:R-:W-:Y:S01]  /*1260*/  IADD3 R20, PT, PT, R19, -0x1, RZ ;  /* 0xffffffff13147810 */ /* 0x000fe20007ffe0ff */
[----:B0-----:R-:W-:-:S08]  /*1270*/  DFMA R10, R8, -R4, 1 ;  /* 0x3ff00000080a742b */ /* 0x001fd00000000804 */
[----:B------:R-:W-:-:S08]  /*1280*/  DFMA R10, R10, R10, R10 ;  /* 0x0000000a0a0a722b */ /* 0x000fd0000000000a */
[----:B------:R-:W-:Y:S01]  /*1290*/  DFMA R12, R8, R10, R8 ;  /* 0x0000000a080c722b */ /* 0x000fe20000000008 */
[C-C-:B------:R-:W-:Y:S01]  /*12a0*/  @!P1 LOP3.LUT R10, R17.reuse, 0x80000000, R7.reuse, 0xf8, !PT ;  /* 0x80000000110a9812 */ /* 0x140fe200078ef807 */
[----:B------:R-:W-:Y:S01]  /*12b0*/  IMAD.MOV.U32 R8, RZ, RZ, R6 ;  /* 0x000000ffff087224 */ /* 0x000fe200078e0006 */
[----:B------:R-:W-:Y:S02]  /*12c0*/  LOP3.LUT R9, R17, 0x800fffff, R7, 0xf8, !PT ;  /* 0x800fffff11097812 */ /* 0x000fe400078ef807 */
[----:B------:R-:W-:Y:S01]  /*12d0*/  @!P1 LOP3.LUT R11, R10, 0x100000, RZ, 0xfc, !PT ;  /* 0x001000000a0b9812 */ /* 0x000fe200078efcff */
[----:B------:R-:W-:Y:S02]  /*12e0*/  @!P1 IMAD.MOV.U32 R10, RZ, RZ, RZ ;  /* 0x000000ffff0a9224 */ /* 0x000fe400078e00ff */
[----:B------:R-:W-:-:S04]  /*12f0*/  DFMA R14, R12, -R4, 1 ;  /* 0x3ff000000c0e742b */ /* 0x000fc80000000804 */
[----:B------:R-:W-:-:S04]  /*1300*/  @!P1 DFMA R8, R8, 2, -R10 ;  /* 0x400000000808982b */ /* 0x000fc8000000080a */
[----:B------:R-:W-:-:S06]  /*1310*/  DFMA R14, R12, R14, R12 ;  /* 0x0000000e0c0e722b */ /* 0x000fcc000000000c */
[----:B------:R-:W-:Y:S02]  /*1320*/  @!P1 LOP3.LUT R16, R9, 0x7ff00000, RZ, 0xc0, !PT ;  /* 0x7ff0000009109812 */ /* 0x000fe400078ec0ff */
[----:B------:R-:W-:-:S03]  /*1330*/  DMUL R10, R14, R8 ;  /* 0x000000080e0a7228 */ /* 0x000fc60000000000 */
[----:B------:R-:W-:-:S05]  /*1340*/  VIADD R18, R16, 0xffffffff ;  /* 0xffffffff10127836 */ /* 0x000fca0000000000 */
[----:B------:R-:W-:Y:S01]  /*1350*/  DFMA R12, R10, -R4, R8 ;  /* 0x800000040a0c722b */ /* 0x000fe20000000008 */
[----:B------:R-:W-:-:S04]  /*1360*/  ISETP.GT.U32.AND P0, PT, R18, 0x7feffffe, PT ;  /* 0x7feffffe1200780c */ /* 0x000fc80003f04070 */
[----:B------:R-:W-:-:S03]  /*1370*/  ISETP.GT.U32.OR P0, PT, R20, 0x7feffffe, P0 ;  /* 0x7feffffe1400780c */ /* 0x000fc60000704470 */
[----:B------:R-:W-:-:S10]  /*1380*/  DFMA R10, R14, R12, R10 ;  /* 0x0000000c0e0a722b */ /* 0x000fd4000000000a */
[----:B------:R-:W-:Y:S05]  /*1390*/  @P0 BRA `(.L_x_18) ;  /* 0x0000000000680947 */ /* 0x000fea0003800000 */
[----:B------:R-:W-:-:S05]  /*13a0*/  IMAD.MOV.U32 R6, RZ, RZ, 0x40a00000 ;  /* 0x40a00000ff067424 */ /* 0x000fca00078e00ff */
[----:B------:R-:W-:-:S04]  /*13b0*/  VIADDMNMX R6, R21, -R6, 0xb9600000, !PT ;  /* 0xb960000015067446 */ /* 0x000fc80007800906 */
[----:B------:R-:W-:-:S05]  /*13c0*/  VIMNMX R6, PT, PT, R6, 0x46a00000, PT ;  /* 0x46a0000006067848 */ /* 0x000fca0003fe0100 */
[----:B------:R-:W-:Y:S02]  /*13d0*/  IMAD.IADD R17, R6, 0x1, -R17 ;  /* 0x0000000106117824 */ /* 0x000fe400078e0a11 */
[----:B------:R-:W-:Y:S02]  /*13e0*/  IMAD.MOV.U32 R6, RZ, RZ, RZ ;  /* 0x000000ffff067224 */ /* 0x000fe400078e00ff */
[----:B------:R-:W-:-:S06]  /*13f0*/  VIADD R7, R17, 0x7fe00000 ;  /* 0x7fe0000011077836 */ /* 0x000fcc0000000000 */
[----:B------:R-:W-:-:S10]  /*1400*/  DMUL R12, R10, R6 ;  /* 0x000000060a0c7228 */ /* 0x000fd40000000000 */
[----:B------:R-:W-:-:S13]  /*1410*/  FSETP.GTU.AND P0, PT, |R13|, 1.469367938527859385e-39, PT ;  /* 0x001000000d00780b */ /* 0x000fda0003f0c200 */
[----:B------:R-:W-:Y:S05]  /*1420*/  @P0 BRA `(.L_x_19) ;  /* 0x0000000000880947 */ /* 0x000fea0003800000 */
[----:B------:R-:W-:Y:S01]  /*1430*/  DFMA R4, R10, -R4, R8 ;  /* 0x800000040a04722b */ /* 0x000fe20000000008 */
[----:B------:R-:W-:-:S09]  /*1440*/  IMAD.MOV.U32 R6, RZ, RZ, RZ ;  /* 0x000000ffff067224 */ /* 0x000fd200078e00ff */
[C---:B------:R-:W-:Y:S02]  /*1450*/  FSETP.NEU.AND P0, PT, R5.reuse, RZ, PT ;  /* 0x000000ff0500720b */ /* 0x040fe40003f0d000 */
[----:B------:R-:W-:-:S04]  /*1460*/  LOP3.LUT R4, R5, 0xc0a35b24, RZ, 0x3c, !PT ;  /* 0xc0a35b2405047812 */ /* 0x000fc800078e3cff */
[----:B------:R-:W-:-:S04]  /*1470*/  LOP3.LUT R9, R4, 0x80000000, RZ, 0xc0, !PT ;  /* 0x8000000004097812 */ /* 0x000fc800078ec0ff */
[----:B------:R-:W-:-:S03]  /*1480*/  LOP3.LUT R7, R9, R7, RZ, 0xfc, !PT ;  /* 0x0000000709077212 */ /* 0x000fc600078efcff */
[----:B------:R-:W-:Y:S05]  /*1490*/  @!P0 BRA `(.L_x_19) ;  /* 0x00000000006c8947 */ /* 0x000fea0003800000 */
[----:B------:R-:W-:Y:S01]  /*14a0*/  IMAD.MOV R5, RZ, RZ, -R17 ;  /* 0x000000ffff057224 */ /* 0x000fe200078e0a11 */
[----:B------:R-:W-:Y:S01]  /*14b0*/  MOV R4, RZ ;  /* 0x000000ff00047202 */ /* 0x000fe20000000f00 */
[----:B------:R-:W-:-:S05]  /*14c0*/  DMUL.RP R6, R10, R6 ;  /* 0x000000060a067228 */ /* 0x000fca0000008000 */
[----:B------:R-:W-:-:S05]  /*14d0*/  DFMA R4, R12, -R4, R10 ;  /* 0x800000040c04722b */ /* 0x000fca000000000a */
[----:B------:R-:W-:Y:S02]  /*14e0*/  LOP3.LUT R9, R7, R9, RZ, 0x3c, !PT ;  /* 0x0000000907097212 */ /* 0x000fe400078e3cff */
[----:B------:R-:W-:-:S04]  /*14f0*/  IADD3 R4, PT, PT, -R17, -0x43300000, RZ ;  /* 0xbcd0000011047810 */ /* 0x000fc80007ffe1ff */
[----:B------:R-:W-:-:S04]  /*1500*/  FSETP.NEU.AND P0, PT, |R5|, R4, PT ;  /* 0x000000040500720b */ /* 0x000fc80003f0d200 */
[----:B------:R-:W-:Y:S02]  /*1510*/  FSEL R12, R6, R12, !P0 ;  /* 0x0000000c060c7208 */ /* 0x000fe40004000000 */
[----:B------:R-:W-:Y:S01]  /*1520*/  FSEL R13, R9, R13, !P0 ;  /* 0x0000000d090d7208 */ /* 0x000fe20004000000 */
[----:B------:R-:W-:Y:S06]  /*1530*/  BRA `(.L_x_19) ;  /* 0x0000000000447947 */ /* 0x000fec0003800000 */
.L_x_18:
[----:B------:R-:W-:-:S14]  /*1540*/  DSETP.NAN.AND P0, PT, R6, R6, PT ;  /* 0x000000060600722a */ /* 0x000fdc0003f08000 */
[----:B------:R-:W-:Y:S05]  /*1550*/  @P0 BRA `(.L_x_20) ;  /* 0x0000000000340947 */ /* 0x000fea0003800000 */
[----:B------:R-:W-:Y:S01]  /*1560*/  ISETP.NE.AND P0, PT, R16, R19, PT ;  /* 0x000000131000720c */ /* 0x000fe20003f05270 */
[----:B------:R-:W-:Y:S02]  /*1570*/  IMAD.MOV.U32 R12, RZ, RZ, 0x0 ;  /* 0x00000000ff0c7424 */ /* 0x000fe400078e00ff */
[----:B------:R-:W-:-:S10]  /*1580*/  IMAD.MOV.U32 R13, RZ, RZ, -0x80000 ;  /* 0xfff80000ff0d7424 */ /* 0x000fd400078e00ff */
[----:B------:R-:W-:Y:S05]  /*1590*/  @!P0 BRA `(.L_x_19) ;  /* 0x00000000002c8947 */ /* 0x000fea0003800000 */
[----:B------:R-:W-:Y:S02]  /*15a0*/  ISETP.NE.AND P0, PT, R16, 0x7ff00000, PT ;  /* 0x7ff000001000780c */ /* 0x000fe40003f05270 */
[----:B------:R-:W-:Y:S02]  /*15b0*/  LOP3.LUT R6, R7, 0xc0a35b24, RZ, 0x3c, !PT ;  /* 0xc0a35b2407067812 */ /* 0x000fe400078e3cff */
[----:B------:R-:W-:Y:S02]  /*15c0*/  ISETP.EQ.OR P0, PT, R19, RZ, !P0 ;  /* 0x000000ff1300720c */ /* 0x000fe40004702670 */
[----:B------:R-:W-:-:S11]  /*15d0*/  LOP3.LUT R13, R6, 0x80000000, RZ, 0xc0, !PT ;  /* 0x80000000060d7812 */ /* 0x000fd600078ec0ff */
[----:B------:R-:W-:Y:S01]  /*15e0*/  @P0 LOP3.LUT R4, R13, 0x7ff00000, RZ, 0xfc, !PT ;  /* 0x7ff000000d040812 */ /* 0x000fe200078efcff */
[----:B------:R-:W-:Y:S02]  /*15f0*/  @!P0 IMAD.MOV.U32 R12, RZ, RZ, RZ ;  /* 0x000000ffff0c8224 */ /* 0x000fe400078e00ff */
[----:B------:R-:W-:Y:S02]  /*1600*/  @P0 IMAD.MOV.U32 R12, RZ, RZ, RZ ;  /* 0x000000ffff0c0224 */ /* 0x000fe400078e00ff */
[----:B------:R-:W-:Y:S01]  /*1610*/  @P0 IMAD.MOV.U32 R13, RZ, RZ, R4 ;  /* 0x000000ffff0d0224 */ /* 0x000fe200078e0004 */
[----:B------:R-:W-:Y:S06]  /*1620*/  BRA `(.L_x_19) ;  /* 0x0000000000087947 */ /* 0x000fec0003800000 */
.L_x_20:
[----:B------:R-:W-:Y:S01]  /*1630*/  LOP3.LUT R13, R7, 0x80000, RZ, 0xfc, !PT ;  /* 0x00080000070d7812 */ /* 0x000fe200078efcff */
[----:B------:R-:W-:-:S07]  /*1640*/  IMAD.MOV.U32 R12, RZ, RZ, R6 ;  /* 0x000000ffff0c7224 */ /* 0x000fce00078e0006 */
.L_x_19:
[----:B------:R-:W-:Y:S05]  /*1650*/  BSYNC.RECONVERGENT B1 ;  /* 0x0000000000017941 */ /* 0x000fea0003800200 */
.L_x_17:
[----:B------:R-:W-:Y:S01]  /*1660*/  MOV R4, R0 ;  /* 0x0000000000047202 */ /* 0x000fe20000000f00 */
[----:B------:R-:W-:-:S04]  /*1670*/  IMAD.MOV.U32 R5, RZ, RZ, 0x0 ;  /* 0x00000000ff057424 */ /* 0x000fc800078e00ff */
[----:B------:R-:W-:Y:S05]  /*1680*/  RET.REL.NODEC R4 `(_Z10insertionsPdPK13StructureAtomid) ;  /* 0xffffffe8045c7950 */ /* 0x000fea0003c3ffff */
        .weak           $__internal_2_$__cuda_sm20_dsqrt_rn_f64_mediumpath_v1
        .type           $__internal_2_$__cuda_sm20_dsqrt_rn_f64_mediumpath_v1,@function
        .size           $__internal_2_$__cuda_sm20_dsqrt_rn_f64_mediumpath_v1,($_Z10insertionsPdPK13StructureAtomid$__internal_accurate_pow - $__internal_2_$__cuda_sm20_dsqrt_rn_f64_mediumpath_v1)
$__internal_2_$__cuda_sm20_dsqrt_rn_f64_mediumpath_v1:
[----:B------:R-:W-:Y:S01]  /*1690*/  ISETP.GE.U32.AND P0, PT, R18, -0x3400000, PT ;  /* 0xfcc000001200780c */ /* 0x000fe20003f06070 */
[----:B------:R-:W-:Y:S01]  /*16a0*/  BSSY.RECONVERGENT B1, `(.L_x_21) ;  /* 0x0000026000017945 */ /* 0x000fe20003800200 */
[----:B------:R-:W-:Y:S02]  /*16b0*/  IMAD.MOV.U32 R26, RZ, RZ, R28 ;  /* 0x000000ffff1a7224 */ /* 0x000fe400078e001c */
[----:B------:R-:W-:Y:S02]  /*16c0*/  IMAD.MOV.U32 R18, RZ, RZ, R24 ;  /* 0x000000ffff127224 */ /* 0x000fe400078e0018 */
[----:B------:R-:W-:-:S07]  /*16d0*/  IMAD.MOV.U32 R19, RZ, RZ, R25 ;  /* 0x000000ffff137224 */ /* 0x000fce00078e0019 */
[----:B------:R-:W-:Y:S05]  /*16e0*/  @!P0 BRA `(.L_x_22) ;  /* 0x0000000000208947 */ /* 0x000fea0003800000 */
[----:B------:R-:W-:-:S10]  /*16f0*/  DFMA.RM R18, R18, R26, R22 ;  /* 0x0000001a1212722b */ /* 0x000fd40000004016 */
[----:B------:R-:W-:-:S05]  /*1700*/  IADD3 R20, P0, PT, R18, 0x1, RZ ;  /* 0x0000000112147810 */ /* 0x000fca0007f1e0ff */
[----:B------:R-:W-:-:S06]  /*1710*/  IMAD.X R21, RZ, RZ, R19, P0 ;  /* 0x000000ffff157224 */ /* 0x000fcc00000e0613 */
[----:B------:R-:W-:-:S08]  /*1720*/  DFMA.RP R16, -R18, R20, R16 ;  /* 0x000000141210722b */ /* 0x000fd00000008110 */
[----:B------:R-:W-:-:S06]  /*1730*/  DSETP.GT.AND P0, PT, R16, RZ, PT ;  /* 0x000000ff1000722a */ /* 0x000fcc0003f04000 */
[----:B------:R-:W-:Y:S02]  /*1740*/  FSEL R18, R20, R18, P0 ;  /* 0x0000001214127208 */ /* 0x000fe40000000000 */
[----:B------:R-:W-:Y:S01]  /*1750*/  FSEL R19, R21, R19, P0 ;  /* 0x0000001315137208 */ /* 0x000fe20000000000 */
[----:B------:R-:W-:Y:S06]  /*1760*/  BRA `(.L_x_23) ;  /* 0x0000000000647947 */ /* 0x000fec0003800000 */
.L_x_22:
[----:B------:R-:W-:-:S14]  /*1770*/  DSETP.NE.AND P0, PT, R16, RZ, PT ;  /* 0x000000ff1000722a */ /* 0x000fdc0003f05000 */
[----:B------:R-:W-:Y:S05]  /*1780*/  @!P0 BRA `(.L_x_24) ;  /* 0x0000000000588947 */ /* 0x000fea0003800000 */
[----:B------:R-:W-:-:S13]  /*1790*/  ISETP.GE.AND P0, PT, R17, RZ, PT ;  /* 0x000000ff1100720c */ /* 0x000fda0003f06270 */
[----:B------:R-:W-:Y:S01]  /*17a0*/  @!P0 IMAD.MOV.U32 R18, RZ, RZ, 0x0 ;  /* 0x00000000ff128424 */ /* 0x000fe200078e00ff */
[----:B------:R-:W-:Y:S01]  /*17b0*/  @!P0 MOV R19, 0xfff80000 ;  /* 0xfff8000000138802 */ /* 0x000fe20000000f00 */
[----:B------:R-:W-:Y:S06]  /*17c0*/  @!P0 BRA `(.L_x_23) ;  /* 0x00000000004c8947 */ /* 0x000fec0003800000 */
[----:B------:R-:W-:-:S13]  /*17d0*/  ISETP.GT.AND P0, PT, R17, 0x7fefffff, PT ;  /* 0x7fefffff1100780c */ /* 0x000fda0003f04270 */
[----:B------:R-:W-:Y:S05]  /*17e0*/  @P0 BRA `(.L_x_24) ;  /* 0x0000000000400947 */ /* 0x000fea0003800000 */
[----:B------:R-:W-:Y:S01]  /*17f0*/  DMUL R16, R16, 8.11296384146066816958e+31 ;  /* 0x4690000010107828 */ /* 0x000fe20000000000 */
[----:B------:R-:W-:Y:S02]  /*1800*/  IMAD.MOV.U32 R18, RZ, RZ, RZ ;  /* 0x000000ffff127224 */ /* 0x000fe400078e00ff */
[----:B------:R-:W-:Y:S02]  /*1810*/  IMAD.MOV.U32 R22, RZ, RZ, 0x0 ;  /* 0x00000000ff167424 */ /* 0x000fe400078e00ff */
[----:B------:R-:W-:Y:S01]  /*1820*/  IMAD.MOV.U32 R23, RZ, RZ, 0x3fd80000 ;  /* 0x3fd80000ff177424 */ /* 0x000fe200078e00ff */
[----:B------:R-:W0:Y:S02]  /*1830*/  MUFU.RSQ64H R19, R17 ;  /* 0x0000001100137308 */ /* 0x000e240000001c00 */
[----:B0-----:R-:W-:-:S08]  /*1840*/  DMUL R20, R18, R18 ;  /* 0x0000001212147228 */ /* 0x001fd00000000000 */
[----:B------:R-:W-:-:S08]  /*1850*/  DFMA R20, R16, -R20, 1 ;  /* 0x3ff000001014742b */ /* 0x000fd00000000814 */
[----:B------:R-:W-:Y:S02]  /*1860*/  DFMA R22, R20, R22, 0.5 ;  /* 0x3fe000001416742b */ /* 0x000fe40000000016 */
[----:B------:R-:W-:-:S08]  /*1870*/  DMUL R20, R18, R20 ;  /* 0x0000001412147228 */ /* 0x000fd00000000000 */
[----:B------:R-:W-:-:S08]  /*1880*/  DFMA R20, R22, R20, R18 ;  /* 0x000000141614722b */ /* 0x000fd00000000012 */
[----:B------:R-:W-:Y:S02]  /*1890*/  DMUL R18, R16, R20 ;  /* 0x0000001410127228 */ /* 0x000fe40000000000 */
[----:B------:R-:W-:-:S06]  /*18a0*/  VIADD R21, R21, 0xfff00000 ;  /* 0xfff0000015157836 */ /* 0x000fcc0000000000 */
[----:B------:R-:W-:-:S08]  /*18b0*/  DFMA R22, R18, -R18, R16 ;  /* 0x800000121216722b */ /* 0x000fd00000000010 */
[----:B------:R-:W-:-:S10]  /*18c0*/  DFMA R18, R20, R22, R18 ;  /* 0x000000161412722b */ /* 0x000fd40000000012 */
[----:B------:R-:W-:Y:S01]  /*18d0*/  VIADD R19, R19, 0xfcb00000 ;  /* 0xfcb0000013137836 */ /* 0x000fe20000000000 */
[----:B------:R-:W-:Y:S06]  /*18e0*/  BRA `(.L_x_23) ;  /* 0x0000000000047947 */ /* 0x000fec0003800000 */
.L_x_24:
[----:B------:R-:W-:-:S11]  /*18f0*/  DADD R18, R16, R16 ;  /* 0x0000000010127229 */ /* 0x000fd60000000010 */
.L_x_23:
[----:B------:R-:W-:Y:S05]  /*1900*/  BSYNC.RECONVERGENT B1 ;  /* 0x0000000000017941 */ /* 0x000fea0003800200 */
.L_x_21:
[----:B------:R-:W-:Y:S01]  /*1910*/  IMAD.MOV.U32 R16, RZ, RZ, R0 ;  /* 0x000000ffff107224 */ /* 0x000fe200078e0000 */
[----:B------:R-:W-:Y:S01]  /*1920*/  MOV R20, R18 ;  /* 0x0000001200147202 */ /* 0x000fe20000000f00 */
[----:B------:R-:W-:Y:S02]  /*1930*/  IMAD.MOV.U32 R17, RZ, RZ, 0x0 ;  /* 0x00000000ff117424 */ /* 0x000fe400078e00ff */
[----:B------:R-:W-:Y:S02]  /*1940*/  IMAD.MOV.U32 R21, RZ, RZ, R19 ;  /* 0x000000ffff157224 */ /* 0x000fe400078e0013 */
[----:B------:R-:W-:Y:S05]  /*1950*/  RET.REL.NODEC R16 `(_Z10insertionsPdPK13StructureAtomid) ;  /* 0xffffffe410a87950 */ /* 0x000fea0003c3ffff */
        .type           $_Z10insertionsPdPK13StructureAtomid$__internal_accurate_pow,@function
        .size           $_Z10insertionsPdPK13StructureAtomid$__internal_accurate_pow,(.L_x_30 - $_Z10insertionsPdPK13StructureAtomid$__internal_accurate_pow)
$_Z10insertionsPdPK13StructureAtomid$__internal_accurate_pow:
[----:B------:R-:W-:Y:S01]  /*1960*/  DADD R30, -RZ, |R16| ;  /* 0x00000000ff1e7229 */ /* 0x000fe20000000510 */
[----:B------:R-:W-:Y:S01]  /*1970*/  IMAD.MOV.U32 R28, RZ, RZ, RZ ;  /* 0x000000ffff1c7224 */ /* 0x000fe200078e00ff */
[----:B------:R-:W-:Y:S01]  /*1980*/  MOV R27, 0x3ed0f5d2 ;  /* 0x3ed0f5d2001b7802 */ /* 0x000fe20000000f00 */
[----:B------:R-:W-:Y:S01]  /*1990*/  IMAD.MOV.U32 R26, RZ, RZ, 0x41ad3b5a ;  /* 0x41ad3b5aff1a7424 */ /* 0x000fe200078e00ff */
[----:B------:R-:W-:Y:S01]  /*19a0*/  UMOV UR6, 0x7d2cafe2 ;  /* 0x7d2cafe200067882 */ /* 0x000fe20000000000 */
[----:B------:R-:W-:Y:S01]  /*19b0*/  UMOV UR7, 0x3eb0f5ff ;  /* 0x3eb0f5ff00077882 */ /* 0x000fe20000000000 */
[----:B------:R-:W-:Y:S01]  /*19c0*/  UMOV UR8, 0x3b39803f ;  /* 0x3b39803f00087882 */ /* 0x000fe20000000000 */
[----:B------:R-:W-:-:S03]  /*19d0*/  UMOV UR9, 0x3c7abc9e ;  /* 0x3c7abc9e00097882 */ /* 0x000fc60000000000 */
[----:B------:R-:W-:Y:S01]  /*19e0*/  ISETP.GT.U32.AND P0, PT, R31, 0xfffff, PT ;  /* 0x000fffff1f00780c */ /* 0x000fe20003f04070 */
[----:B------:R-:W-:Y:S01]  /*19f0*/  IMAD.MOV.U32 R20, RZ, RZ, R31 ;  /* 0x000000ffff147224 */ /* 0x000fe200078e001f */
[----:B------:R-:W-:-:S11]  /*1a00*/  MOV R22, R30 ;  /* 0x0000001e00167202 */ /* 0x000fd60000000f00 */
[----:B------:R-:W-:-:S10]  /*1a10*/  @!P0 DMUL R18, R30, 1.80143985094819840000e+16 ;  /* 0x435000001e128828 */ /* 0x000fd40000000000 */
[----:B------:R-:W-:Y:S02]  /*1a20*/  @!P0 IMAD.MOV.U32 R20, RZ, RZ, R19 ;  /* 0x000000ffff148224 */ /* 0x000fe400078e0013 */
[----:B------:R-:W-:Y:S01]  /*1a30*/  @!P0 IMAD.MOV.U32 R22, RZ, RZ, R18 ;  /* 0x000000ffff168224 */ /* 0x000fe200078e0012 */
[----:B------:R-:W-:Y:S02]  /*1a40*/  SHF.R.U32.HI R18, RZ, 0x14, R31 ;  /* 0x00000014ff127819 */ /* 0x000fe4000001161f */
[----:B------:R-:W-:Y:S02]  /*1a50*/  LOP3.LUT R20, R20, 0x800fffff, RZ, 0xc0, !PT ;  /* 0x800fffff14147812 */ /* 0x000fe400078ec0ff */
[----:B------:R-:W-:Y:S02]  /*1a60*/  @!P0 LEA.HI R18, R19, 0xffffffca, RZ, 0xc ;  /* 0xffffffca13128811 */ /* 0x000fe400078f60ff */
[----:B------:R-:W-:-:S03]  /*1a70*/  LOP3.LUT R23, R20, 0x3ff00000, RZ, 0xfc, !PT ;  /* 0x3ff0000014177812 */ /* 0x000fc600078efcff */
[----:B------:R-:W-:Y:S01]  /*1a80*/  VIADD R19, R18, 0xfffffc01 ;  /* 0xfffffc0112137836 */ /* 0x000fe20000000000 */
[----:B------:R-:W-:-:S13]  /*1a90*/  ISETP.GE.U32.AND P1, PT, R23, 0x3ff6a09f, PT ;  /* 0x3ff6a09f1700780c */ /* 0x000fda0003f26070 */
[----:B------:R-:W-:Y:S02]  /*1aa0*/  @P1 VIADD R21, R23, 0xfff00000 ;  /* 0xfff0000017151836 */ /* 0x000fe40000000000 */
[----:B------:R-:W-:Y:S02]  /*1ab0*/  @P1 VIADD R19, R18, 0xfffffc02 ;  /* 0xfffffc0212131836 */ /* 0x000fe40000000000 */
[----:B------:R-:W-:-:S06]  /*1ac0*/  @P1 IMAD.MOV.U32 R23, RZ, RZ, R21 ;  /* 0x000000ffff171224 */ /* 0x000fcc00078e0015 */
[C---:B------:R-:W-:Y:S02]  /*1ad0*/  DADD R24, R22.reuse, 1 ;  /* 0x3ff0000016187429 */ /* 0x040fe40000000000 */
[----:B------:R-:W-:-:S04]  /*1ae0*/  DADD R22, R22, -1 ;  /* 0xbff0000016167429 */ /* 0x000fc80000000000 */
[----:B------:R-:W0:Y:S02]  /*1af0*/  MUFU.RCP64H R29, R25 ;  /* 0x00000019001d7308 */ /* 0x000e240000001800 */
[----:B0-----:R-:W-:-:S08]  /*1b00*/  DFMA R20, -R24, R28, 1 ;  /* 0x3ff000001814742b */ /* 0x001fd0000000011c */
[----:B------:R-:W-:-:S08]  /*1b10*/  DFMA R20, R20, R20, R20 ;  /* 0x000000141414722b */ /* 0x000fd00000000014 */
[----:B------:R-:W-:-:S08]  /*1b20*/  DFMA R28, R28, R20, R28 ;  /* 0x000000141c1c722b */ /* 0x000fd0000000001c */
[----:B------:R-:W-:-:S08]  /*1b30*/  DMUL R20, R22, R28 ;  /* 0x0000001c16147228 */ /* 0x000fd00000000000 */
[----:B------:R-:W-:-:S08]  /*1b40*/  DFMA R20, R22, R28, R20 ;  /* 0x0000001c1614722b */ /* 0x000fd00000000014 */
[----:B------:R-:W-:-:S08]  /*1b50*/  DMUL R32, R20, R20 ;  /* 0x0000001414207228 */ /* 0x000fd00000000000 */
        /* <DEDUP_REMOVED lines=11> */
[----:B------:R-:W-:Y:S01]  /*1c10*/  UMOV UR7, 0x3f624924 ;  /* 0x3f62492400077882 */ /* 0x000fe20000000000 */
[----:B------:R-:W-:-:S05]  /*1c20*/  DADD R24, R22, -R20 ;  /* 0x0000000016187229 */ /* 0x000fca0000000814 */
[----:B------:R-:W-:Y:S01]  /*1c30*/  DFMA R26, R32, R26, UR6 ;  /* 0x00000006201a7e2b */ /* 0x000fe2000800001a */
[----:B------:R-:W-:Y:S01]  /*1c40*/  UMOV UR6, 0x99999dfb ;  /* 0x99999dfb00067882 */ /* 0x000fe20000000000 */
[----:B------:R-:W-:Y:S01]  /*1c50*/  UMOV UR7, 0x3f899999 ;  /* 0x3f89999900077882 */ /* 0x000fe20000000000 */
[----:B------:R-:W-:-:S05]  /*1c60*/  DADD R24, R24, R24 ;  /* 0x0000000018187229 */ /* 0x000fca0000000018 */
[----:B------:R-:W-:Y:S01]  /*1c70*/  DFMA R26, R32, R26, UR6 ;  /* 0x00000006201a7e2b */ /* 0x000fe2000800001a */
[----:B------:R-:W-:Y:S01]  /*1c80*/  UMOV UR6, 0x55555555 ;  /* 0x5555555500067882 */ /* 0x000fe20000000000 */
[----:B------:R-:W-:Y:S01]  /*1c90*/  UMOV UR7, 0x3fb55555 ;  /* 0x3fb5555500077882 */ /* 0x000fe20000000000 */
[----:B------:R-:W-:-:S05]  /*1ca0*/  DFMA R24, R22, -R20, R24 ;  /* 0x800000141618722b */ /* 0x000fca0000000018 */
[----:B------:R-:W-:-:S03]  /*1cb0*/  DFMA R22, R32, R26, UR6 ;  /* 0x0000000620167e2b */ /* 0x000fc6000800001a */
[----:B------:R-:W-:-:S05]  /*1cc0*/  DMUL R24, R28, R24 ;  /* 0x000000181c187228 */ /* 0x000fca0000000000 */
[----:B------:R-:W-:Y:S01]  /*1cd0*/  DADD R28, -R22, UR6 ;  /* 0x00000006161c7e29 */ /* 0x000fe20008000100 */
[----:B------:R-:W-:Y:S01]  /*1ce0*/  UMOV UR6, 0xb9e7b0 ;  /* 0x00b9e7b000067882 */ /* 0x000fe20000000000 */
[----:B------:R-:W-:-:S06]  /*1cf0*/  UMOV UR7, 0x3c46a4cb ;  /* 0x3c46a4cb00077882 */ /* 0x000fcc0000000000 */
[----:B------:R-:W-:Y:S02]  /*1d00*/  DFMA R26, R32, R26, R28 ;  /* 0x0000001a201a722b */ /* 0x000fe4000000001c */
[----:B------:R-:W-:Y:S01]  /*1d10*/  DMUL R28, R20, R20 ;  /* 0x00000014141c7228 */ /* 0x000fe20000000000 */
[----:B------:R-:W-:Y:S02]  /*1d20*/  VIADD R33, R25, 0x100000 ;  /* 0x0010000019217836 */ /* 0x000fe40000000000 */
[----:B------:R-:W-:-:S03]  /*1d30*/  IMAD.MOV.U32 R32, RZ, RZ, R24 ;  /* 0x000000ffff207224 */ /* 0x000fc600078e0018 */
[----:B------:R-:W-:Y:S01]  /*1d40*/  DADD R36, R26, -UR6 ;  /* 0x800000061a247e29 */ /* 0x000fe20008000000 */
[----:B------:R-:W-:Y:S01]  /*1d50*/  UMOV UR6, 0x80000000 ;  /* 0x8000000000067882 */ /* 0x000fe20000000000 */
[----:B------:R-:W-:Y:S01]  /*1d60*/  DFMA R30, R20, R20, -R28 ;  /* 0x00000014141e722b */ /* 0x000fe2000000081c */
[----:B------:R-:W-:-:S07]  /*1d70*/  UMOV UR7, 0x43300000 ;  /* 0x4330000000077882 */ /* 0x000fce0000000000 */
[C---:B------:R-:W-:Y:S02]  /*1d80*/  DFMA R30, R20.reuse, R32, R30 ;  /* 0x00000020141e722b */ /* 0x040fe4000000001e */
[----:B------:R-:W-:-:S08]  /*1d90*/  DMUL R32, R20, R28 ;  /* 0x0000001c14207228 */ /* 0x000fd00000000000 */
[----:B------:R-:W-:-:S08]  /*1da0*/  DFMA R26, R20, R28, -R32 ;  /* 0x0000001c141a722b */ /* 0x000fd00000000820 */
[----:B------:R-:W-:Y:S02]  /*1db0*/  DFMA R26, R24, R28, R26 ;  /* 0x0000001c181a722b */ /* 0x000fe4000000001a */
[----:B------:R-:W-:-:S06]  /*1dc0*/  DADD R28, R22, R36 ;  /* 0x00000000161c7229 */ /* 0x000fcc0000000024 */
[----:B------:R-:W-:Y:S02]  /*1dd0*/  DFMA R26, R20, R30, R26 ;  /* 0x0000001e141a722b */ /* 0x000fe4000000001a */
[----:B------:R-:W-:Y:S02]  /*1de0*/  DADD R30, R22, -R28 ;  /* 0x00000000161e7229 */ /* 0x000fe4000000081c */
[----:B------:R-:W-:-:S06]  /*1df0*/  DMUL R22, R28, R32 ;  /* 0x000000201c167228 */ /* 0x000fcc0000000000 */
[----:B------:R-:W-:Y:S02]  /*1e00*/  DADD R36, R36, R30 ;  /* 0x0000000024247229 */ /* 0x000fe4000000001e */
[----:B------:R-:W-:-:S08]  /*1e10*/  DFMA R30, R28, R32, -R22 ;  /* 0x000000201c1e722b */ /* 0x000fd00000000816 */
[----:B------:R-:W-:-:S08]  /*1e20*/  DFMA R26, R28, R26, R30 ;  /* 0x0000001a1c1a722b */ /* 0x000fd0000000001e */
[----:B------:R-:W-:-:S08]  /*1e30*/  DFMA R36, R36, R32, R26 ;  /* 0x000000202424722b */ /* 0x000fd0000000001a */
[----:B------:R-:W-:-:S08]  /*1e40*/  DADD R28, R22, R36 ;  /* 0x00000000161c7229 */ /* 0x000fd00000000024 */
[--C-:B------:R-:W-:Y:S02]  /*1e50*/  DADD R26, R20, R28.reuse ;  /* 0x00000000141a7229 */ /* 0x100fe4000000001c */
[----:B------:R-:W-:-:S06]  /*1e60*/  DADD R22, R22, -R28 ;  /* 0x0000000016167229 */ /* 0x000fcc000000081c */
[----:B------:R-:W-:Y:S02]  /*1e70*/  DADD R20, R20, -R26 ;  /* 0x0000000014147229 */ /* 0x000fe4000000081a */
[----:B------:R-:W-:-:S06]  /*1e80*/  DADD R22, R36, R22 ;  /* 0x0000000024167229 */ /* 0x000fcc0000000016 */
[----:B------:R-:W-:-:S08]  /*1e90*/  DADD R20, R28, R20 ;  /* 0x000000001c147229 */ /* 0x000fd00000000014 */
[----:B------:R-:W-:-:S08]  /*1ea0*/  DADD R20, R22, R20 ;  /* 0x0000000016147229 */ /* 0x000fd00000000014 */
[----:B------:R-:W-:Y:S01]  /*1eb0*/  DADD R24, R24, R20 ;  /* 0x0000000018187229 */ /* 0x000fe20000000014 */
[----:B------:R-:W-:Y:S01]  /*1ec0*/  LOP3.LUT R20, R19, 0x80000000, RZ, 0x3c, !PT ;  /* 0x8000000013147812 */ /* 0x000fe200078e3cff */
[----:B------:R-:W-:-:S06]  /*1ed0*/  IMAD.MOV.U32 R21, RZ, RZ, 0x43300000 ;  /* 0x43300000ff157424 */ /* 0x000fcc00078e00ff */
[----:B------:R-:W-:Y:S02]  /*1ee0*/  DADD R22, R26, R24 ;  /* 0x000000001a167229 */ /* 0x000fe40000000018 */
[----:B------:R-:W-:Y:S01]  /*1ef0*/  DADD R20, R20, -UR6 ;  /* 0x8000000614147e29 */ /* 0x000fe20008000000 */
[----:B------:R-:W-:Y:S01]  /*1f00*/  UMOV UR6, 0xfefa39ef ;  /* 0xfefa39ef00067882 */ /* 0x000fe20000000000 */
[----:B------:R-:W-:-:S04]  /*1f10*/  UMOV UR7, 0x3fe62e42 ;  /* 0x3fe62e4200077882 */ /* 0x000fc80000000000 */
[--C-:B------:R-:W-:Y:S02]  /*1f20*/  DADD R26, R26, -R22.reuse ;  /* 0x000000001a1a7229 */ /* 0x100fe40000000816 */
[----:B------:R-:W-:-:S06]  /*1f30*/  DFMA R18, R20, UR6, R22 ;  /* 0x0000000614127c2b */ /* 0x000fcc0008000016 */
[----:B------:R-:W-:Y:S02]  /*1f40*/  DADD R26, R24, R26 ;  /* 0x00000000181a7229 */ /* 0x000fe4000000001a */
[----:B------:R-:W-:-:S08]  /*1f50*/  DFMA R28, R20, -UR6, R18 ;  /* 0x80000006141c7c2b */ /* 0x000fd00008000012 */
[----:B------:R-:W-:-:S08]  /*1f60*/  DADD R28, -R22, R28 ;  /* 0x00000000161c7229 */ /* 0x000fd0000000011c */
[----:B------:R-:W-:-:S08]  /*1f70*/  DADD R26, R26, -R28 ;  /* 0x000000001a1a7229 */ /* 0x000fd0000000081c */
[----:B------:R-:W-:-:S08]  /*1f80*/  DFMA R26, R20, UR8, R26 ;  /* 0x00000008141a7c2b */ /* 0x000fd0000800001a */
[----:B------:R-:W-:-:S08]  /*1f90*/  DADD R20, R18, R26 ;  /* 0x0000000012147229 */ /* 0x000fd0000000001a */
[----:B------:R-:W-:Y:S02]  /*1fa0*/  DADD R18, R18, -R20 ;  /* 0x0000000012127229 */ /* 0x000fe40000000814 */
[----:B------:R-:W-:-:S06]  /*1fb0*/  DMUL R22, R20, 6 ;  /* 0x4018000014167828 */ /* 0x000fcc0000000000 */
[----:B------:R-:W-:Y:S02]  /*1fc0*/  DADD R26, R26, R18 ;  /* 0x000000001a1a7229 */ /* 0x000fe40000000012 */
[----:B------:R-:W-:Y:S01]  /*1fd0*/  DFMA R20, R20, 6, -R22 ;  /* 0x401800001414782b */ /* 0x000fe20000000816 */
[----:B------:R-:W-:Y:S01]  /*1fe0*/  MOV R18, 0x652b82fe ;  /* 0x652b82fe00127802 */ /* 0x000fe20000000f00 */
[----:B------:R-:W-:-:S06]  /*1ff0*/  IMAD.MOV.U32 R19, RZ, RZ, 0x3ff71547 ;  /* 0x3ff71547ff137424 */ /* 0x000fcc00078e00ff */
[----:B------:R-:W-:-:S08]  /*2000*/  DFMA R26, R26, 6, R20 ;  /* 0x401800001a1a782b */ /* 0x000fd00000000014 */
[----:B------:R-:W-:-:S08]  /*2010*/  DADD R20, R22, R26 ;  /* 0x0000000016147229 */ /* 0x000fd0000000001a */
[----:B------:R-:W-:Y:S02]  /*2020*/  DFMA R18, R20, R18, 6.75539944105574400000e+15 ;  /* 0x433800001412742b */ /* 0x000fe40000000012 */
[----:B------:R-:W-:Y:S01]  /*2030*/  FSETP.GEU.AND P0, PT, |R21|, 4.1917929649353027344, PT ;  /* 0x4086232b1500780b */ /* 0x000fe20003f0e200 */
[----:B------:R-:W-:-:S05]  /*2040*/  DADD R22, R22, -R20 ;  /* 0x0000000016167229 */ /* 0x000fca0000000814 */
[----:B------:R-:W-:-:S03]  /*2050*/  DADD R24, R18, -6.75539944105574400000e+15 ;  /* 0xc338000012187429 */ /* 0x000fc60000000000 */
[----:B------:R-:W-:-:S05]  /*2060*/  DADD R26, R26, R22 ;  /* 0x000000001a1a7229 */ /* 0x000fca0000000016 */
        /* <DEDUP_REMOVED lines=42> */
[----:B------:R-:W-:Y:S02]  /*2310*/  @!P1 LEA.HI R19, R18, R18, RZ, 0x1 ;  /* 0x0000001212139211 */ /* 0x000fe400078f08ff */
[----:B------:R-:W-:Y:S02]  /*2320*/  FSEL R23, R23, RZ, P0 ;  /* 0x000000ff17177208 */ /* 0x000fe40000000000 */
[----:B------:R-:W-:-:S04]  /*2330*/  @!P1 SHF.R.S32.HI R19, RZ, 0x1, R19 ;  /* 0x00000001ff139819 */ /* 0x000fc80000011413 */
[----:B------:R-:W-:Y:S01]  /*2340*/  @!P1 IADD3 R18, PT, PT, R18, -R19, RZ ;  /* 0x8000001312129210 */ /* 0x000fe20007ffe0ff */
[----:B------:R-:W-:-:S03]  /*2350*/  @!P1 IMAD R25, R19, 0x100000, R25 ;  /* 0x0010000013199824 */ /* 0x000fc600078e0219 */
[----:B------:R-:W-:Y:S01]  /*2360*/  @!P1 LEA R19, R18, 0x3ff00000, 0x14 ;  /* 0x3ff0000012139811 */ /* 0x000fe200078ea0ff */
[----:B------:R-:W-:-:S06]  /*2370*/  @!P1 IMAD.MOV.U32 R18, RZ, RZ, RZ ;  /* 0x000000ffff129224 */ /* 0x000fcc00078e00ff */
[----:B------:R-:W-:-:S11]  /*2380*/  @!P1 DMUL R22, R24, R18 ;  /* 0x0000001218169228 */ /* 0x000fd60000000000 */
.L_x_25:
[----:B------:R-:W-:Y:S01]  /*2390*/  DFMA R26, R26, R22, R22 ;  /* 0x000000161a1a722b */ /* 0x000fe20000000016 */
[----:B------:R-:W-:Y:S01]  /*23a0*/  IMAD.MOV.U32 R18, RZ, RZ, R0 ;  /* 0x000000ffff127224 */ /* 0x000fe200078e0000 */
[----:B------:R-:W-:Y:S01]  /*23b0*/  DSETP.NEU.AND P0, PT, |R22|, +INF , PT ;  /* 0x7ff000001600742a */ /* 0x000fe20003f0d200 */
[----:B------:R-:W-:-:S07]  /*23c0*/  IMAD.MOV.U32 R19, RZ, RZ, 0x0 ;  /* 0x00000000ff137424 */ /* 0x000fce00078e00ff */
[----:B------:R-:W-:Y:S02]  /*23d0*/  FSEL R20, R22, R26, !P0 ;  /* 0x0000001a16147208 */ /* 0x000fe40004000000 */
[----:B------:R-:W-:Y:S01]  /*23e0*/  FSEL R22, R23, R27, !P0 ;  /* 0x0000001b17167208 */ /* 0x000fe20004000000 */
[----:B------:R-:W-:Y:S06]  /*23f0*/  RET.REL.NODEC R18 `(_Z10insertionsPdPK13StructureAtomid) ;  /* 0xffffffdc12007950 */ /* 0x000fec0003c3ffff */
.L_x_26:
[----:B------:R-:W-:-:S00]  /*2400*/  BRA `(.L_x_26) ;  /* 0xfffffffc00fc7947 */ /* 0x000fc0000383ffff */
[----:B------:R-:W-:-:S00]  /*2410*/  NOP ;  /* 0x0000000000007918 */ /* 0x000fc00000000000 */
        /* <DEDUP_REMOVED lines=14> */
.L_x_30:


//--------------------- .nv.shared.reserved.0     --------------------------
	.section	.nv.shared.reserved.0,"aw",@nobits
	.weak		__nv_reservedSMEM_offset_0_alias
	.size		__nv_reservedSMEM_offset_0_alias, 0, 64
	.other		__nv_reservedSMEM_offset_0_alias,@"STO_CUDA_RESERVED_SHARED STV_DEFAULT"
__nv_reservedSMEM_offset_0_alias:
	.zero		0
	.zero		64


//--------------------- .nv.constant0._Z10insertionsPdPK13StructureAtomid --------------------------
	.section	.nv.constant0._Z10insertionsPdPK13StructureAtomid,"a",@progbits
	.sectionflags	@""
	.align	4
.nv.constant0._Z10insertionsPdPK13StructureAtomid:
	.zero		928


//--------------------- SYMBOLS --------------------------

	.type		.nv.reservedSmem.offset0,@object
	.size		.nv.reservedSmem.offset0,0x4
